	.target	sm_90a

	.elftype	@"ET_EXEC"


//--------------------- .note.nv.tkinfo           --------------------------
	.section	.note.nv.tkinfo,"",@"SHT_NOTE"
	.sectionflags	@"SHF_NOTE_NV_TKINFO"
	.tkinfo
        /*0018*/ 	.word	0x00000002
        /*0030*/ 	.string	""
        /*0030*/ 	.string	"ptxas"
        /*0030*/ 	.string	"Cuda compilation tools, release 13.0, V13.0.88"
        /*0030*/ 	.string	"Build cuda_13.0.r13.0/compiler.36424714_0"
        /*0030*/ 	.string	"-arch sm_90a -m 64 "



//--------------------- .note.nv.cuinfo           --------------------------
	.section	.note.nv.cuinfo,"",@"SHT_NOTE"
	.sectionflags	@"SHF_NOTE_NV_CUINFO"
        /*0018*/ 	.short	0x0002
        /*001a*/ 	.short	0x005a
        /*001c*/ 	.short	0x0082
	.zero		2


//--------------------- .nv.info                  --------------------------
	.section	.nv.info,"",@"SHT_CUDA_INFO"
	.align	4


	//----- nvinfo : EIATTR_REGCOUNT
	.align		4
        /*0000*/ 	.byte	0x04, 0x2f
        /*0002*/ 	.short	(.L_15 - .L_14)
	.align		4
.L_14:
        /*0004*/ 	.word	index@(_ZN7cutlass13device_kernelINS_4gemm6kernel13GemmUniversalIN4cute5tupleIJiiiiEEENS1_10collective13CollectiveMmaINS1_34MainloopSm90TmaGmmaWarpSpecializedILi3ENS5_IJNS4_1CILi1EEESB_SB_EEENS1_32KernelTmaWarpSpecializedPingpongEEENS5_IJNSA_ILi64EEENSA_ILi128EEENSA_ILi32EEEEEENS_6half_tENS5_IJlSB_lEEESJ_SK_NS4_8TiledMMAINS4_8MMA_AtomIJNS4_4SM904GMMA26MMA_64x128x16_F32F16F16_SSILNSO_5MajorE0ELSQ_0ELNSO_7ScaleInE1ELSR_1EEEEEENS4_6LayoutISC_NS5_IJNSA_ILi0EEESV_SV_EEEEENS5_IJNS4_10UnderscoreESY_SY_EEEEENS4_13SM90_TMA_LOADENS4_14ComposedLayoutINS4_7SwizzleILi2ELi4ELi3EEENS4_18smem_ptr_flag_bitsILi16EEENSU_INS5_IJNSA_ILi8EEESH_EEENS5_IJSH_SB_EEEEEEEvNS4_8identityES11_S1B_vS1C_EENS_8epilogue10collective6detail29Sm90TmaWarpSpecializedAdapterINS1F_15DefaultEpilogueISJ_SK_SK_NS1E_6thread17LinearCombinationISJ_Li1EffLNS1J_9ScaleType4KindE0ELNS_15FloatRoundStyleE2ESJ_EENS1_15EpilogueDefaultEEEEEvvEEEEvNT_6ParamsE)
        /*0008*/ 	.word	0x000000a8


	//----- nvinfo : EIATTR_FRAME_SIZE
	.align		4
.L_15:
        /*000c*/ 	.byte	0x04, 0x11
        /*000e*/ 	.short	(.L_17 - .L_16)
	.align		4
.L_16:
        /*0010*/ 	.word	index@(_ZN7cutlass13device_kernelINS_4gemm6kernel13GemmUniversalIN4cute5tupleIJiiiiEEENS1_10collective13CollectiveMmaINS1_34MainloopSm90TmaGmmaWarpSpecializedILi3ENS5_IJNS4_1CILi1EEESB_SB_EEENS1_32KernelTmaWarpSpecializedPingpongEEENS5_IJNSA_ILi64EEENSA_ILi128EEENSA_ILi32EEEEEENS_6half_tENS5_IJlSB_lEEESJ_SK_NS4_8TiledMMAINS4_8MMA_AtomIJNS4_4SM904GMMA26MMA_64x128x16_F32F16F16_SSILNSO_5MajorE0ELSQ_0ELNSO_7ScaleInE1ELSR_1EEEEEENS4_6LayoutISC_NS5_IJNSA_ILi0EEESV_SV_EEEEENS5_IJNS4_10UnderscoreESY_SY_EEEEENS4_13SM90_TMA_LOADENS4_14ComposedLayoutINS4_7SwizzleILi2ELi4ELi3EEENS4_18smem_ptr_flag_bitsILi16EEENSU_INS5_IJNSA_ILi8EEESH_EEENS5_IJSH_SB_EEEEEEEvNS4_8identityES11_S1B_vS1C_EENS_8epilogue10collective6detail29Sm90TmaWarpSpecializedAdapterINS1F_15DefaultEpilogueISJ_SK_SK_NS1E_6thread17LinearCombinationISJ_Li1EffLNS1J_9ScaleType4KindE0ELNS_15FloatRoundStyleE2ESJ_EENS1_15EpilogueDefaultEEEEEvvEEEEvNT_6ParamsE)
        /*0014*/ 	.word	0x00000008


	//----- nvinfo : EIATTR_MIN_STACK_SIZE
	.align		4
.L_17:
        /*0018*/ 	.byte	0x04, 0x12
        /*001a*/ 	.short	(.L_19 - .L_18)
	.align		4
.L_18:
        /*001c*/ 	.word	index@(_ZN7cutlass13device_kernelINS_4gemm6kernel13GemmUniversalIN4cute5tupleIJiiiiEEENS1_10collective13CollectiveMmaINS1_34MainloopSm90TmaGmmaWarpSpecializedILi3ENS5_IJNS4_1CILi1EEESB_SB_EEENS1_32KernelTmaWarpSpecializedPingpongEEENS5_IJNSA_ILi64EEENSA_ILi128EEENSA_ILi32EEEEEENS_6half_tENS5_IJlSB_lEEESJ_SK_NS4_8TiledMMAINS4_8MMA_AtomIJNS4_4SM904GMMA26MMA_64x128x16_F32F16F16_SSILNSO_5MajorE0ELSQ_0ELNSO_7ScaleInE1ELSR_1EEEEEENS4_6LayoutISC_NS5_IJNSA_ILi0EEESV_SV_EEEEENS5_IJNS4_10UnderscoreESY_SY_EEEEENS4_13SM90_TMA_LOADENS4_14ComposedLayoutINS4_7SwizzleILi2ELi4ELi3EEENS4_18smem_ptr_flag_bitsILi16EEENSU_INS5_IJNSA_ILi8EEESH_EEENS5_IJSH_SB_EEEEEEEvNS4_8identityES11_S1B_vS1C_EENS_8epilogue10collective6detail29Sm90TmaWarpSpecializedAdapterINS1F_15DefaultEpilogueISJ_SK_SK_NS1E_6thread17LinearCombinationISJ_Li1EffLNS1J_9ScaleType4KindE0ELNS_15FloatRoundStyleE2ESJ_EENS1_15EpilogueDefaultEEEEEvvEEEEvNT_6ParamsE)
        /*0020*/ 	.word	0x00000008
.L_19:


//--------------------- .nv.compat                --------------------------
	.section	.nv.compat,"",@"SHT_CUDA_COMPAT_INFO"
	.align	4
        /*0000*/ 	.byte	0x02, 0x09, 0x01, 0x00, 0x02, 0x02, 0x04, 0x00, 0x02, 0x05, 0x05, 0x00, 0x03, 0x07, 0x01, 0x01
        /*0010*/ 	.byte	0x02, 0x03, 0x01, 0x00, 0x02, 0x06, 0x01, 0x00, 0x04, 0x0b, 0x08, 0x00, 0x00, 0x00, 0x00, 0x00
        /*0020*/ 	.byte	0x00, 0x00, 0x00, 0x00


//--------------------- .nv.info._ZN7cutlass13device_kernelINS_4gemm6kernel13GemmUniversalIN4cute5tupleIJiiiiEEENS1_10collective13CollectiveMmaINS1_34MainloopSm90TmaGmmaWarpSpecializedILi3ENS5_IJNS4_1CILi1EEESB_SB_EEENS1_32KernelTmaWarpSpecializedPingpongEEENS5_IJNSA_ILi64EEENSA_ILi128EEENSA_ILi32EEEEEENS_6half_tENS5_IJlSB_lEEESJ_SK_NS4_8TiledMMAINS4_8MMA_AtomIJNS4_4SM904GMMA26MMA_64x128x16_F32F16F16_SSILNSO_5MajorE0ELSQ_0ELNSO_7ScaleInE1ELSR_1EEEEEENS4_6LayoutISC_NS5_IJNSA_ILi0EEESV_SV_EEEEENS5_IJNS4_10UnderscoreESY_SY_EEEEENS4_13SM90_TMA_LOADENS4_14ComposedLayoutINS4_7SwizzleILi2ELi4ELi3EEENS4_18smem_ptr_flag_bitsILi16EEENSU_INS5_IJNSA_ILi8EEESH_EEENS5_IJSH_SB_EEEEEEEvNS4_8identityES11_S1B_vS1C_EENS_8epilogue10collective6detail29Sm90TmaWarpSpecializedAdapterINS1F_15DefaultEpilogueISJ_SK_SK_NS1E_6thread17LinearCombinationISJ_Li1EffLNS1J_9ScaleType4KindE0ELNS_15FloatRoundStyleE2ESJ_EENS1_15EpilogueDefaultEEEEEvvEEEEvNT_6ParamsE --------------------------
	.section	.nv.info._ZN7cutlass13device_kernelINS_4gemm6kernel13GemmUniversalIN4cute5tupleIJiiiiEEENS1_10collective13CollectiveMmaINS1_34MainloopSm90TmaGmmaWarpSpecializedILi3ENS5_IJNS4_1CILi1EEESB_SB_EEENS1_32KernelTmaWarpSpecializedPingpongEEENS5_IJNSA_ILi64EEENSA_ILi128EEENSA_ILi32EEEEEENS_6half_tENS5_IJlSB_lEEESJ_SK_NS4_8TiledMMAINS4_8MMA_AtomIJNS4_4SM904GMMA26MMA_64x128x16_F32F16F16_SSILNSO_5MajorE0ELSQ_0ELNSO_7ScaleInE1ELSR_1EEEEEENS4_6LayoutISC_NS5_IJNSA_ILi0EEESV_SV_EEEEENS5_IJNS4_10UnderscoreESY_SY_EEEEENS4_13SM90_TMA_LOADENS4_14ComposedLayoutINS4_7SwizzleILi2ELi4ELi3EEENS4_18smem_ptr_flag_bitsILi16EEENSU_INS5_IJNSA_ILi8EEESH_EEENS5_IJSH_SB_EEEEEEEvNS4_8identityES11_S1B_vS1C_EENS_8epilogue10collective6detail29Sm90TmaWarpSpecializedAdapterINS1F_15DefaultEpilogueISJ_SK_SK_NS1E_6thread17LinearCombinationISJ_Li1EffLNS1J_9ScaleType4KindE0ELNS_15FloatRoundStyleE2ESJ_EENS1_15EpilogueDefaultEEEEEvvEEEEvNT_6ParamsE,"",@"SHT_CUDA_INFO"
	.sectionflags	@""
	.align	4


	//----- nvinfo : EIATTR_CUDA_API_VERSION
	.align		4
        /*0000*/ 	.byte	0x04, 0x37
        /*0002*/ 	.short	(.L_21 - .L_20)
.L_20:
        /*0004*/ 	.word	0x00000082


	//----- nvinfo : EIATTR_KPARAM_INFO
	.align		4
.L_21:
        /*0008*/ 	.byte	0x04, 0x17
        /*000a*/ 	.short	(.L_23 - .L_22)
.L_22:
        /*000c*/ 	.word	0x00000000
        /*0010*/ 	.short	0x0000
        /*0012*/ 	.short	0x0070
        /*0014*/ 	.byte	0x00, 0xf0, 0x01, 0x10


	//----- nvinfo : EIATTR_SPARSE_MMA_MASK
	.align		4
.L_23:
        /*0018*/ 	.byte	0x03, 0x50
        /*001a*/ 	.short	0x0000


	//----- nvinfo : EIATTR_MAXREG_COUNT
	.align		4
        /*001c*/ 	.byte	0x03, 0x1b
        /*001e*/ 	.short	0x00a8


	//----- nvinfo : EIATTR_NUM_BARRIERS
	.align		4
        /*0020*/ 	.byte	0x02, 0x4c
        /*0022*/ 	.byte	0x01
	.zero		1


	//----- nvinfo : EIATTR_EXTERNS
	.align		4
        /*0024*/ 	.byte	0x04, 0x0f
        /*0026*/ 	.short	(.L_25 - .L_24)


	//   ....[0]....
	.align		4
.L_24:
        /*0028*/ 	.word	index@(__assertfail)


	//----- nvinfo : EIATTR_ANNOTATIONS
	.align		4
.L_25:
        /*002c*/ 	.byte	0x04, 0x55
        /*002e*/ 	.short	(.L_27 - .L_26)


	//   ....[0]....
.L_26:
        /*0030*/ 	.word	0x00000001
        /*0034*/ 	.byte	0xb0, 0x0a, 0x00, 0x00, 0x01, 0x00, 0x00, 0x00, 0xd0, 0x5e, 0x00, 0x00, 0x01, 0x00, 0x00, 0x00
        /*0044*/ 	.byte	0xe0, 0x6a, 0x00, 0x00


	//----- nvinfo : EIATTR_MERCURY_ISA_VERSION
	.align		4
.L_27:
        /*0048*/ 	.byte	0x03, 0x5f
        /*004a*/ 	.short	0x0101


	//----- nvinfo : EIATTR_INT_WARP_WIDE_INSTR_OFFSETS
	.align		4
        /*004c*/ 	.byte	0x04, 0x31
        /*004e*/ 	.short	(.L_29 - .L_28)


	//   ....[0]....
.L_28:
        /*0050*/ 	.word	0x000003c0


	//   ....[1]....
        /*0054*/ 	.word	0x000003e0


	//   ....[2]....
        /*0058*/ 	.word	0x00000460


	//   ....[3]....
        /*005c*/ 	.word	0x00000470


	//   ....[4]....
        /*0060*/ 	.word	0x00000480


	//   ....[5]....
        /*0064*/ 	.word	0x000004a0


	//   ....[6]....
        /*0068*/ 	.word	0x00000530


	//   ....[7]....
        /*006c*/ 	.word	0x00000550


	//----- nvinfo : EIATTR_COOP_GROUP_MASK_REGIDS
	.align		4
.L_29:
        /*0070*/ 	.byte	0x04, 0x29
        /*0072*/ 	.short	(.L_31 - .L_30)


	//   ....[0]....
.L_30:
        /*0074*/ 	.word	0xffffffff


	//   ....[1]....
        /*0078*/ 	.word	0xffffffff


	//   ....[2]....
        /*007c*/ 	.word	0xffffffff


	//   ....[3]....
        /*0080*/ 	.word	0xffffffff


	//   ....[4]....
        /*0084*/ 	.word	0xffffffff


	//   ....[5]....
        /*0088*/ 	.word	0xffffffff


	//----- nvinfo : EIATTR_COOP_GROUP_INSTR_OFFSETS
	.align		4
.L_31:
        /*008c*/ 	.byte	0x04, 0x28
        /*008e*/ 	.short	(.L_33 - .L_32)


	//   ....[0]....
.L_32:
        /*0090*/ 	.word	0x00000070


	//   ....[1]....
        /*0094*/ 	.word	0x00000080


	//   ....[2]....
        /*0098*/ 	.word	0x00000140


	//   ....[3]....
        /*009c*/ 	.word	0x000002b0


	//   ....[4]....
        /*00a0*/ 	.word	0x000002f0


	//   ....[5]....
        /*00a4*/ 	.word	0x00000340


	//----- nvinfo : EIATTR_REG_RECONFIG
	.align		4
.L_33:
        /*00a8*/ 	.byte	0x01, 0x54
	.zero		2


	//----- nvinfo : EIATTR_SYSCALL_OFFSETS
	.align		4
        /*00ac*/ 	.byte	0x04, 0x46
        /*00ae*/ 	.short	(.L_35 - .L_34)


	//   ....[0]....
.L_34:
        /*00b0*/ 	.word	0x000015e0


	//----- nvinfo : EIATTR_MBARRIER_INSTR_OFFSETS
	.align		4
.L_35:
        /*00b4*/ 	.byte	0x04, 0x39
        /*00b6*/ 	.short	(.L_37 - .L_36)


	//   ....[0]....
.L_36:
        /*00b8*/ 	.word	0x00000240
        /*00bc*/ 	.word	0x000000ff
        /*00c0*/ 	.word	0x00000000
        /*00c4*/ 	.short	0x0100
        /*00c6*/ 	.byte	0x08
	.zero		1


	//   ....[1]....
        /*00c8*/ 	.word	0x00000250
        /*00cc*/ 	.word	0x000000ff
        /*00d0*/ 	.word	0x00000018
        /*00d4*/ 	.short	0x0100
        /*00d6*/ 	.byte	0x08
	.zero		1


	//   ....[2]....
        /*00d8*/ 	.word	0x00000260
        /*00dc*/ 	.word	0x000000ff
        /*00e0*/ 	.word	0x00000008
        /*00e4*/ 	.short	0x0100
        /*00e6*/ 	.byte	0x08
	.zero		1


	//   ....[3]....
        /*00e8*/ 	.word	0x00000270
        /*00ec*/ 	.word	0x000000ff
        /*00f0*/ 	.word	0x00000020
        /*00f4*/ 	.short	0x0100
        /*00f6*/ 	.byte	0x08
	.zero		1


	//   ....[4]....
        /*00f8*/ 	.word	0x00000280
        /*00fc*/ 	.word	0x000000ff
        /*0100*/ 	.word	0x00000010
        /*0104*/ 	.short	0x0100
        /*0106*/ 	.byte	0x08
	.zero		1


	//   ....[5]....
        /*0108*/ 	.word	0x00000290
        /*010c*/ 	.word	0x000000ff
        /*0110*/ 	.word	0x00000028
        /*0114*/ 	.short	0x0100
        /*0116*/ 	.byte	0x08
	.zero		1


	//   ....[6]....
        /*0118*/ 	.word	0x00000590
        /*011c*/ 	.word	0x000000ff
        /*0120*/ 	.word	0x00000060
        /*0124*/ 	.short	0x0100
        /*0126*/ 	.byte	0x08
	.zero		1


	//   ....[7]....
        /*0128*/ 	.word	0x00000600
        /*012c*/ 	.word	0x000000ff
        /*0130*/ 	.word	0x00000068
        /*0134*/ 	.short	0x0100
        /*0136*/ 	.byte	0x08
	.zero		1


	//   ....[8]....
        /*0138*/ 	.word	0x00000620
        /*013c*/ 	.word	0x000000ff
        /*0140*/ 	.word	0x00000040
        /*0144*/ 	.short	0x0100
        /*0146*/ 	.byte	0x09
	.zero		1


	//   ....[9]....
        /*0148*/ 	.word	0x00000630
        /*014c*/ 	.word	0x000000ff
        /*0150*/ 	.word	0x00000048
        /*0154*/ 	.short	0x0100
        /*0156*/ 	.byte	0x09
	.zero		1


	//   ....[10]....
        /*0158*/ 	.word	0x00000640
        /*015c*/ 	.word	0x000000ff
        /*0160*/ 	.word	0x00000050
        /*0164*/ 	.short	0x0100
        /*0166*/ 	.byte	0x09
	.zero		1


	//   ....[11]....
        /*0168*/ 	.word	0x00000650
        /*016c*/ 	.word	0x000000ff
        /*0170*/ 	.word	0x00000058
        /*0174*/ 	.short	0x0100
        /*0176*/ 	.byte	0x09
	.zero		1


	//   ....[12]....
        /*0178*/ 	.word	0x000014c0
        /*017c*/ 	.word	0x0000005d
        /*0180*/ 	.word	0x00000000
        /*0184*/ 	.short	0x010a
        /*0186*/ 	.byte	0x2a
	.zero		1


	//   ....[13]....
        /*0188*/ 	.word	0x00001660
        /*018c*/ 	.word	0x00000003
        /*0190*/ 	.word	0x00000000
        /*0194*/ 	.short	0x010a
        /*0196*/ 	.byte	0x3f
	.zero		1


	//   ....[14]....
        /*0198*/ 	.word	0x000016a0
        /*019c*/ 	.word	0x00000003
        /*01a0*/ 	.word	0x00000000
        /*01a4*/ 	.short	0x010a
        /*01a6*/ 	.byte	0x3f
	.zero		1


	//   ....[15]....
        /*01a8*/ 	.word	0x000018a0
        /*01ac*/ 	.word	0x000000ff
        /*01b0*/ 	.word	0x00000000
        /*01b4*/ 	.short	0x010a
        /*01b6*/ 	.byte	0x04
	.zero		1


	//   ....[16]....
        /*01b8*/ 	.word	0x000018e0
        /*01bc*/ 	.word	0x000000ff
        /*01c0*/ 	.word	0x00000000
        /*01c4*/ 	.short	0x010a
        /*01c6*/ 	.byte	0x04
	.zero		1


	//   ....[17]....
        /*01c8*/ 	.word	0x00001a40
        /*01cc*/ 	.word	0x000000ff
        /*01d0*/ 	.word	0x00000000
        /*01d4*/ 	.short	0x0101
        /*01d6*/ 	.byte	0x04
	.zero		1


	//   ....[18]....
        /*01d8*/ 	.word	0x00001b30
        /*01dc*/ 	.word	0x0000005e
        /*01e0*/ 	.word	0x00000000
        /*01e4*/ 	.short	0x0101
        /*01e6*/ 	.byte	0x2f
	.zero		1


	//   ....[19]....
        /*01e8*/ 	.word	0x00001c00
        /*01ec*/ 	.word	0x000000ff
        /*01f0*/ 	.word	0x00000000
        /*01f4*/ 	.short	0x0101
        /*01f6*/ 	.byte	0x06
	.zero		1


	//   ....[20]....
        /*01f8*/ 	.word	0x00001cb0
        /*01fc*/ 	.word	0x0000005d
        /*0200*/ 	.word	0x00000010
        /*0204*/ 	.short	0x010a
        /*0206*/ 	.byte	0x2a
	.zero		1


	//   ....[21]....
        /*0208*/ 	.word	0x00005ef0
        /*020c*/ 	.word	0x00000060
        /*0210*/ 	.word	0x00000000
        /*0214*/ 	.short	0x0101
        /*0216*/ 	.byte	0x2f
	.zero		1


	//   ....[22]....
        /*0218*/ 	.word	0x00006850
        /*021c*/ 	.word	0x0000000a
        /*0220*/ 	.word	0x00000018
        /*0224*/ 	.short	0x010a
        /*0226*/ 	.byte	0x3f
	.zero		1


	//   ....[23]....
        /*0228*/ 	.word	0x00006bf0
        /*022c*/ 	.word	0x00000005
        /*0230*/ 	.word	0x00000068
        /*0234*/ 	.short	0x0101
        /*0236*/ 	.byte	0x3f
	.zero		1


	//   ....[24]....
        /*0238*/ 	.word	0x00007370
        /*023c*/ 	.word	0x00000009
        /*0240*/ 	.word	0x00000000
        /*0244*/ 	.short	0x010a
        /*0246*/ 	.byte	0x3f
	.zero		1


	//   ....[25]....
        /*0248*/ 	.word	0x000073f0
        /*024c*/ 	.word	0x00000006
        /*0250*/ 	.word	0x00000000
        /*0254*/ 	.short	0x010a
        /*0256*/ 	.byte	0x3f
	.zero		1


	//   ....[26]....
        /*0258*/ 	.word	0x00007480
        /*025c*/ 	.word	0x00000003
        /*0260*/ 	.word	0x00000000
        /*0264*/ 	.short	0x010a
        /*0266*/ 	.byte	0x3f
	.zero		1


	//   ....[27]....
        /*0268*/ 	.word	0x000074e0
        /*026c*/ 	.word	0x0000005f
        /*0270*/ 	.word	0x00000000
        /*0274*/ 	.short	0x010a
        /*0276*/ 	.byte	0x3f
	.zero		1


	//   ....[28]....
        /*0278*/ 	.word	0x00007530
        /*027c*/ 	.word	0x00000003
        /*0280*/ 	.word	0x00000000
        /*0284*/ 	.short	0x010a
        /*0286*/ 	.byte	0x3f
	.zero		1


	//   ....[29]....
        /*0288*/ 	.word	0x00007590
        /*028c*/ 	.word	0x00000004
        /*0290*/ 	.word	0x00000000
        /*0294*/ 	.short	0x010a
        /*0296*/ 	.byte	0x3f
	.zero		1


	//   ....[30]....
        /*0298*/ 	.word	0x000075e0
        /*029c*/ 	.word	0x0000005f
        /*02a0*/ 	.word	0x00000010
        /*02a4*/ 	.short	0x010a
        /*02a6*/ 	.byte	0x3f
	.zero		1


	//   ....[31]....
        /*02a8*/ 	.word	0x000076b0
        /*02ac*/ 	.word	0x0000000a
        /*02b0*/ 	.word	0x00000018
        /*02b4*/ 	.short	0x010a
        /*02b6*/ 	.byte	0x3f
	.zero		1


	//   ....[32]....
        /*02b8*/ 	.word	0x00007780
        /*02bc*/ 	.word	0x00000009
        /*02c0*/ 	.word	0x00000000
        /*02c4*/ 	.short	0x010a
        /*02c6*/ 	.byte	0x3f
	.zero		1


	//   ....[33]....
        /*02c8*/ 	.word	0x000077d0
        /*02cc*/ 	.word	0x00000006
        /*02d0*/ 	.word	0x00000000
        /*02d4*/ 	.short	0x010a
        /*02d6*/ 	.byte	0x3f
	.zero		1


	//----- nvinfo : EIATTR_NUM_MBARRIERS
	.align		4
.L_37:
        /*02d8*/ 	.byte	0x03, 0x38
        /*02da*/ 	.short	0x000c


	//----- nvinfo : EIATTR_EXIT_INSTR_OFFSETS
	.align		4
        /*02dc*/ 	.byte	0x04, 0x1c
        /*02de*/ 	.short	(.L_39 - .L_38)


	//   ....[0]....
.L_38:
        /*02e0*/ 	.word	0x00001160


	//   ....[1]....
        /*02e4*/ 	.word	0x000011c0


	//   ....[2]....
        /*02e8*/ 	.word	0x00006580


	//   ....[3]....
        /*02ec*/ 	.word	0x000065b0


	//   ....[4]....
        /*02f0*/ 	.word	0x000074d0


	//----- nvinfo : EIATTR_MAX_THREADS
	.align		4
.L_39:
        /*02f4*/ 	.byte	0x04, 0x05
        /*02f6*/ 	.short	(.L_41 - .L_40)
.L_40:
        /*02f8*/ 	.word	0x00000180
        /*02fc*/ 	.word	0x00000001
        /*0300*/ 	.word	0x00000001


	//----- nvinfo : EIATTR_CRS_STACK_SIZE
	.align		4
.L_41:
        /*0304*/ 	.byte	0x04, 0x1e
        /*0306*/ 	.short	(.L_43 - .L_42)
.L_42:
        /*0308*/ 	.word	0x00000000


	//----- nvinfo : EIATTR_CBANK_PARAM_SIZE
	.align		4
.L_43:
        /*030c*/ 	.byte	0x03, 0x19
        /*030e*/ 	.short	0x0470


	//----- nvinfo : EIATTR_PARAM_CBANK
	.align		4
        /*0310*/ 	.byte	0x04, 0x0a
        /*0312*/ 	.short	(.L_45 - .L_44)
	.align		4
.L_44:
        /*0314*/ 	.word	index@(.nv.constant0._ZN7cutlass13device_kernelINS_4gemm6kernel13GemmUniversalIN4cute5tupleIJiiiiEEENS1_10collective13CollectiveMmaINS1_34MainloopSm90TmaGmmaWarpSpecializedILi3ENS5_IJNS4_1CILi1EEESB_SB_EEENS1_32KernelTmaWarpSpecializedPingpongEEENS5_IJNSA_ILi64EEENSA_ILi128EEENSA_ILi32EEEEEENS_6half_tENS5_IJlSB_lEEESJ_SK_NS4_8TiledMMAINS4_8MMA_AtomIJNS4_4SM904GMMA26MMA_64x128x16_F32F16F16_SSILNSO_5MajorE0ELSQ_0ELNSO_7ScaleInE1ELSR_1EEEEEENS4_6LayoutISC_NS5_IJNSA_ILi0EEESV_SV_EEEEENS5_IJNS4_10UnderscoreESY_SY_EEEEENS4_13SM90_TMA_LOADENS4_14ComposedLayoutINS4_7SwizzleILi2ELi4ELi3EEENS4_18smem_ptr_flag_bitsILi16EEENSU_INS5_IJNSA_ILi8EEESH_EEENS5_IJSH_SB_EEEEEEEvNS4_8identityES11_S1B_vS1C_EENS_8epilogue10collective6detail29Sm90TmaWarpSpecializedAdapterINS1F_15DefaultEpilogueISJ_SK_SK_NS1E_6thread17LinearCombinationISJ_Li1EffLNS1J_9ScaleType4KindE0ELNS_15FloatRoundStyleE2ESJ_EENS1_15EpilogueDefaultEEEEEvvEEEEvNT_6ParamsE)
        /*0318*/ 	.short	0x0210
        /*031a*/ 	.short	0x0470


	//----- nvinfo : EIATTR_SW_WAR
	.align		4
.L_45:
        /*031c*/ 	.byte	0x04, 0x36
        /*031e*/ 	.short	(.L_47 - .L_46)
.L_46:
        /*0320*/ 	.word	0x00000008
.L_47:


//--------------------- .nv.callgraph             --------------------------
	.section	.nv.callgraph,"",@"SHT_CUDA_CALLGRAPH"
	.align	4
	.sectionentsize	8
	.align		4
        /*0000*/ 	.word	0x00000000
	.align		4
        /*0004*/ 	.word	0xffffffff
	.align		4
        /*0008*/ 	.word	index@(_ZN7cutlass13device_kernelINS_4gemm6kernel13GemmUniversalIN4cute5tupleIJiiiiEEENS1_10collective13CollectiveMmaINS1_34MainloopSm90TmaGmmaWarpSpecializedILi3ENS5_IJNS4_1CILi1EEESB_SB_EEENS1_32KernelTmaWarpSpecializedPingpongEEENS5_IJNSA_ILi64EEENSA_ILi128EEENSA_ILi32EEEEEENS_6half_tENS5_IJlSB_lEEESJ_SK_NS4_8TiledMMAINS4_8MMA_AtomIJNS4_4SM904GMMA26MMA_64x128x16_F32F16F16_SSILNSO_5MajorE0ELSQ_0ELNSO_7ScaleInE1ELSR_1EEEEEENS4_6LayoutISC_NS5_IJNSA_ILi0EEESV_SV_EEEEENS5_IJNS4_10UnderscoreESY_SY_EEEEENS4_13SM90_TMA_LOADENS4_14ComposedLayoutINS4_7SwizzleILi2ELi4ELi3EEENS4_18smem_ptr_flag_bitsILi16EEENSU_INS5_IJNSA_ILi8EEESH_EEENS5_IJSH_SB_EEEEEEEvNS4_8identityES11_S1B_vS1C_EENS_8epilogue10collective6detail29Sm90TmaWarpSpecializedAdapterINS1F_15DefaultEpilogueISJ_SK_SK_NS1E_6thread17LinearCombinationISJ_Li1EffLNS1J_9ScaleType4KindE0ELNS_15FloatRoundStyleE2ESJ_EENS1_15EpilogueDefaultEEEEEvvEEEEvNT_6ParamsE)
	.align		4
        /*000c*/ 	.word	index@(__assertfail)
	.align		4
        /*0010*/ 	.word	0x00000000
	.align		4
        /*0014*/ 	.word	0xfffffffe
	.align		4
        /*0018*/ 	.word	0x00000000
	.align		4
        /*001c*/ 	.word	0xfffffffd
	.align		4
        /*0020*/ 	.word	0x00000000
	.align		4
        /*0024*/ 	.word	0xfffffffc


//--------------------- .nv.constant4             --------------------------
	.section	.nv.constant4,"a",@progbits
	.align	8
	.align		8
.nv.constant4:
        /*0000*/ 	.dword	__assertfail
	.align		8
        /*0008*/ 	.dword	__unnamed_1
	.align		8
        /*0010*/ 	.dword	_ZN39_INTERNAL_96c364a6_4_k_cu_78616f36_28494cuda3std3__45__cpo5beginE
	.align		8
        /*0018*/ 	.dword	_ZN39_INTERNAL_96c364a6_4_k_cu_78616f36_28494cuda3std3__45__cpo3endE
	.align		8
        /*0020*/ 	.dword	_ZN39_INTERNAL_96c364a6_4_k_cu_78616f36_28494cuda3std3__45__cpo6cbeginE
	.align		8
        /*0028*/ 	.dword	_ZN39_INTERNAL_96c364a6_4_k_cu_78616f36_28494cuda3std3__45__cpo4cendE
	.align		8
        /*0030*/ 	.dword	_ZN39_INTERNAL_96c364a6_4_k_cu_78616f36_28494cuda3std3__441_GLOBAL__N__96c364a6_4_k_cu_78616f36_28496ignoreE
	.align		8
        /*0038*/ 	.dword	_ZN39_INTERNAL_96c364a6_4_k_cu_78616f36_28494cuda3std3__419piecewise_constructE
	.align		8
        /*0040*/ 	.dword	_ZN39_INTERNAL_96c364a6_4_k_cu_78616f36_28494cuda3std3__48in_placeE
	.align		8
        /*0048*/ 	.dword	_ZN39_INTERNAL_96c364a6_4_k_cu_78616f36_28494cuda3std6ranges3__45__cpo4swapE
	.align		8
        /*0050*/ 	.dword	_ZN39_INTERNAL_96c364a6_4_k_cu_78616f36_28494cuda3std6ranges3__45__cpo9iter_moveE
	.align		8
        /*0058*/ 	.dword	_ZN39_INTERNAL_96c364a6_4_k_cu_78616f36_28494cute7productE
	.align		8
        /*0060*/ 	.dword	_ZN39_INTERNAL_96c364a6_4_k_cu_78616f36_28494cute1_E
	.align		8
        /*0068*/ 	.dword	$str$22
	.align		8
        /*0070*/ 	.dword	$str$23


//--------------------- .text._ZN7cutlass13device_kernelINS_4gemm6kernel13GemmUniversalIN4cute5tupleIJiiiiEEENS1_10collective13CollectiveMmaINS1_34MainloopSm90TmaGmmaWarpSpecializedILi3ENS5_IJNS4_1CILi1EEESB_SB_EEENS1_32KernelTmaWarpSpecializedPingpongEEENS5_IJNSA_ILi64EEENSA_ILi128EEENSA_ILi32EEEEEENS_6half_tENS5_IJlSB_lEEESJ_SK_NS4_8TiledMMAINS4_8MMA_AtomIJNS4_4SM904GMMA26MMA_64x128x16_F32F16F16_SSILNSO_5MajorE0ELSQ_0ELNSO_7ScaleInE1ELSR_1EEEEEENS4_6LayoutISC_NS5_IJNSA_ILi0EEESV_SV_EEEEENS5_IJNS4_10UnderscoreESY_SY_EEEEENS4_13SM90_TMA_LOADENS4_14ComposedLayoutINS4_7SwizzleILi2ELi4ELi3EEENS4_18smem_ptr_flag_bitsILi16EEENSU_INS5_IJNSA_ILi8EEESH_EEENS5_IJSH_SB_EEEEEEEvNS4_8identityES11_S1B_vS1C_EENS_8epilogue10collective6detail29Sm90TmaWarpSpecializedAdapterINS1F_15DefaultEpilogueISJ_SK_SK_NS1E_6thread17LinearCombinationISJ_Li1EffLNS1J_9ScaleType4KindE0ELNS_15FloatRoundStyleE2ESJ_EENS1_15EpilogueDefaultEEEEEvvEEEEvNT_6ParamsE --------------------------
	.section	.text._ZN7cutlass13device_kernelINS_4gemm6kernel13GemmUniversalIN4cute5tupleIJiiiiEEENS1_10collective13CollectiveMmaINS1_34MainloopSm90TmaGmmaWarpSpecializedILi3ENS5_IJNS4_1CILi1EEESB_SB_EEENS1_32KernelTmaWarpSpecializedPingpongEEENS5_IJNSA_ILi64EEENSA_ILi128EEENSA_ILi32EEEEEENS_6half_tENS5_IJlSB_lEEESJ_SK_NS4_8TiledMMAINS4_8MMA_AtomIJNS4_4SM904GMMA26MMA_64x128x16_F32F16F16_SSILNSO_5MajorE0ELSQ_0ELNSO_7ScaleInE1ELSR_1EEEEEENS4_6LayoutISC_NS5_IJNSA_ILi0EEESV_SV_EEEEENS5_IJNS4_10UnderscoreESY_SY_EEEEENS4_13SM90_TMA_LOADENS4_14ComposedLayoutINS4_7SwizzleILi2ELi4ELi3EEENS4_18smem_ptr_flag_bitsILi16EEENSU_INS5_IJNSA_ILi8EEESH_EEENS5_IJSH_SB_EEEEEEEvNS4_8identityES11_S1B_vS1C_EENS_8epilogue10collective6detail29Sm90TmaWarpSpecializedAdapterINS1F_15DefaultEpilogueISJ_SK_SK_NS1E_6thread17LinearCombinationISJ_Li1EffLNS1J_9ScaleType4KindE0ELNS_15FloatRoundStyleE2ESJ_EENS1_15EpilogueDefaultEEEEEvvEEEEvNT_6ParamsE,"ax",@progbits
	.align	128
.text._ZN7cutlass13device_kernelINS_4gemm6kernel13GemmUniversalIN4cute5tupleIJiiiiEEENS1_10collective13CollectiveMmaINS1_34MainloopSm90TmaGmmaWarpSpecializedILi3ENS5_IJNS4_1CILi1EEESB_SB_EEENS1_32KernelTmaWarpSpecializedPingpongEEENS5_IJNSA_ILi64EEENSA_ILi128EEENSA_ILi32EEEEEENS_6half_tENS5_IJlSB_lEEESJ_SK_NS4_8TiledMMAINS4_8MMA_AtomIJNS4_4SM904GMMA26MMA_64x128x16_F32F16F16_SSILNSO_5MajorE0ELSQ_0ELNSO_7ScaleInE1ELSR_1EEEEEENS4_6LayoutISC_NS5_IJNSA_ILi0EEESV_SV_EEEEENS5_IJNS4_10UnderscoreESY_SY_EEEEENS4_13SM90_TMA_LOADENS4_14ComposedLayoutINS4_7SwizzleILi2ELi4ELi3EEENS4_18smem_ptr_flag_bitsILi16EEENSU_INS5_IJNSA_ILi8EEESH_EEENS5_IJSH_SB_EEEEEEEvNS4_8identityES11_S1B_vS1C_EENS_8epilogue10collective6detail29Sm90TmaWarpSpecializedAdapterINS1F_15DefaultEpilogueISJ_SK_SK_NS1E_6thread17LinearCombinationISJ_Li1EffLNS1J_9ScaleType4KindE0ELNS_15FloatRoundStyleE2ESJ_EENS1_15EpilogueDefaultEEEEEvvEEEEvNT_6ParamsE:
        .type           _ZN7cutlass13device_kernelINS_4gemm6kernel13GemmUniversalIN4cute5tupleIJiiiiEEENS1_10collective13CollectiveMmaINS1_34MainloopSm90TmaGmmaWarpSpecializedILi3ENS5_IJNS4_1CILi1EEESB_SB_EEENS1_32KernelTmaWarpSpecializedPingpongEEENS5_IJNSA_ILi64EEENSA_ILi128EEENSA_ILi32EEEEEENS_6half_tENS5_IJlSB_lEEESJ_SK_NS4_8TiledMMAINS4_8MMA_AtomIJNS4_4SM904GMMA26MMA_64x128x16_F32F16F16_SSILNSO_5MajorE0ELSQ_0ELNSO_7ScaleInE1ELSR_1EEEEEENS4_6LayoutISC_NS5_IJNSA_ILi0EEESV_SV_EEEEENS5_IJNS4_10UnderscoreESY_SY_EEEEENS4_13SM90_TMA_LOADENS4_14ComposedLayoutINS4_7SwizzleILi2ELi4ELi3EEENS4_18smem_ptr_flag_bitsILi16EEENSU_INS5_IJNSA_ILi8EEESH_EEENS5_IJSH_SB_EEEEEEEvNS4_8identityES11_S1B_vS1C_EENS_8epilogue10collective6detail29Sm90TmaWarpSpecializedAdapterINS1F_15DefaultEpilogueISJ_SK_SK_NS1E_6thread17LinearCombinationISJ_Li1EffLNS1J_9ScaleType4KindE0ELNS_15FloatRoundStyleE2ESJ_EENS1_15EpilogueDefaultEEEEEvvEEEEvNT_6ParamsE,@function
        .size           _ZN7cutlass13device_kernelINS_4gemm6kernel13GemmUniversalIN4cute5tupleIJiiiiEEENS1_10collective13CollectiveMmaINS1_34MainloopSm90TmaGmmaWarpSpecializedILi3ENS5_IJNS4_1CILi1EEESB_SB_EEENS1_32KernelTmaWarpSpecializedPingpongEEENS5_IJNSA_ILi64EEENSA_ILi128EEENSA_ILi32EEEEEENS_6half_tENS5_IJlSB_lEEESJ_SK_NS4_8TiledMMAINS4_8MMA_AtomIJNS4_4SM904GMMA26MMA_64x128x16_F32F16F16_SSILNSO_5MajorE0ELSQ_0ELNSO_7ScaleInE1ELSR_1EEEEEENS4_6LayoutISC_NS5_IJNSA_ILi0EEESV_SV_EEEEENS5_IJNS4_10UnderscoreESY_SY_EEEEENS4_13SM90_TMA_LOADENS4_14ComposedLayoutINS4_7SwizzleILi2ELi4ELi3EEENS4_18smem_ptr_flag_bitsILi16EEENSU_INS5_IJNSA_ILi8EEESH_EEENS5_IJSH_SB_EEEEEEEvNS4_8identityES11_S1B_vS1C_EENS_8epilogue10collective6detail29Sm90TmaWarpSpecializedAdapterINS1F_15DefaultEpilogueISJ_SK_SK_NS1E_6thread17LinearCombinationISJ_Li1EffLNS1J_9ScaleType4KindE0ELNS_15FloatRoundStyleE2ESJ_EENS1_15EpilogueDefaultEEEEEvvEEEEvNT_6ParamsE,(.L_x_195 - _ZN7cutlass13device_kernelINS_4gemm6kernel13GemmUniversalIN4cute5tupleIJiiiiEEENS1_10collective13CollectiveMmaINS1_34MainloopSm90TmaGmmaWarpSpecializedILi3ENS5_IJNS4_1CILi1EEESB_SB_EEENS1_32KernelTmaWarpSpecializedPingpongEEENS5_IJNSA_ILi64EEENSA_ILi128EEENSA_ILi32EEEEEENS_6half_tENS5_IJlSB_lEEESJ_SK_NS4_8TiledMMAINS4_8MMA_AtomIJNS4_4SM904GMMA26MMA_64x128x16_F32F16F16_SSILNSO_5MajorE0ELSQ_0ELNSO_7ScaleInE1ELSR_1EEEEEENS4_6LayoutISC_NS5_IJNSA_ILi0EEESV_SV_EEEEENS5_IJNS4_10UnderscoreESY_SY_EEEEENS4_13SM90_TMA_LOADENS4_14ComposedLayoutINS4_7SwizzleILi2ELi4ELi3EEENS4_18smem_ptr_flag_bitsILi16EEENSU_INS5_IJNSA_ILi8EEESH_EEENS5_IJSH_SB_EEEEEEEvNS4_8identityES11_S1B_vS1C_EENS_8epilogue10collective6detail29Sm90TmaWarpSpecializedAdapterINS1F_15DefaultEpilogueISJ_SK_SK_NS1E_6thread17LinearCombinationISJ_Li1EffLNS1J_9ScaleType4KindE0ELNS_15FloatRoundStyleE2ESJ_EENS1_15EpilogueDefaultEEEEEvvEEEEvNT_6ParamsE)
        .other          _ZN7cutlass13device_kernelINS_4gemm6kernel13GemmUniversalIN4cute5tupleIJiiiiEEENS1_10collective13CollectiveMmaINS1_34MainloopSm90TmaGmmaWarpSpecializedILi3ENS5_IJNS4_1CILi1EEESB_SB_EEENS1_32KernelTmaWarpSpecializedPingpongEEENS5_IJNSA_ILi64EEENSA_ILi128EEENSA_ILi32EEEEEENS_6half_tENS5_IJlSB_lEEESJ_SK_NS4_8TiledMMAINS4_8MMA_AtomIJNS4_4SM904GMMA26MMA_64x128x16_F32F16F16_SSILNSO_5MajorE0ELSQ_0ELNSO_7ScaleInE1ELSR_1EEEEEENS4_6LayoutISC_NS5_IJNSA_ILi0EEESV_SV_EEEEENS5_IJNS4_10UnderscoreESY_SY_EEEEENS4_13SM90_TMA_LOADENS4_14ComposedLayoutINS4_7SwizzleILi2ELi4ELi3EEENS4_18smem_ptr_flag_bitsILi16EEENSU_INS5_IJNSA_ILi8EEESH_EEENS5_IJSH_SB_EEEEEEEvNS4_8identityES11_S1B_vS1C_EENS_8epilogue10collective6detail29Sm90TmaWarpSpecializedAdapterINS1F_15DefaultEpilogueISJ_SK_SK_NS1E_6thread17LinearCombinationISJ_Li1EffLNS1J_9ScaleType4KindE0ELNS_15FloatRoundStyleE2ESJ_EENS1_15EpilogueDefaultEEEEEvvEEEEvNT_6ParamsE,@"STO_CUDA_ENTRY STV_DEFAULT"
_ZN7cutlass13device_kernelINS_4gemm6kernel13GemmUniversalIN4cute5tupleIJiiiiEEENS1_10collective13CollectiveMmaINS1_34MainloopSm90TmaGmmaWarpSpecializedILi3ENS5_IJNS4_1CILi1EEESB_SB_EEENS1_32KernelTmaWarpSpecializedPingpongEEENS5_IJNSA_ILi64EEENSA_ILi128EEENSA_ILi32EEEEEENS_6half_tENS5_IJlSB_lEEESJ_SK_NS4_8TiledMMAINS4_8MMA_AtomIJNS4_4SM904GMMA26MMA_64x128x16_F32F16F16_SSILNSO_5MajorE0ELSQ_0ELNSO_7ScaleInE1ELSR_1EEEEEENS4_6LayoutISC_NS5_IJNSA_ILi0EEESV_SV_EEEEENS5_IJNS4_10UnderscoreESY_SY_EEEEENS4_13SM90_TMA_LOADENS4_14ComposedLayoutINS4_7SwizzleILi2ELi4ELi3EEENS4_18smem_ptr_flag_bitsILi16EEENSU_INS5_IJNSA_ILi8EEESH_EEENS5_IJSH_SB_EEEEEEEvNS4_8identityES11_S1B_vS1C_EENS_8epilogue10collective6detail29Sm90TmaWarpSpecializedAdapterINS1F_15DefaultEpilogueISJ_SK_SK_NS1E_6thread17LinearCombinationISJ_Li1EffLNS1J_9ScaleType4KindE0ELNS_15FloatRoundStyleE2ESJ_EENS1_15EpilogueDefaultEEEEEvvEEEEvNT_6ParamsE:
[----:B------:R-:W0:Y:S02]  /*0000*/  LDC R1, c[0x0][0x28] ;  /* 0x00000a00ff017b82 */ /* 0x000e240000000800 */
[----:B0-----:R-:W-:Y:S01]  /*0010*/  VIADD R1, R1, 0xfffffff8 ;  /* 0xfffffff801017836 */ /* 0x001fe20000000000 */
[----:B------:R-:W0:Y:S01]  /*0020*/  S2R R4, SR_TID.X ;  /* 0x0000000000047919 */ /* 0x000e220000002100 */
[----:B------:R-:W-:Y:S01]  /*0030*/  ELECT P0, URZ, PT ;  /* 0x00000000003f782f */ /* 0x000fe20003800000 */
[----:B------:R-:W-:Y:S01]  /*0040*/  BSSY B0, `(.L_x_0) ;  /* 0x000000f000007945 */ /* 0x000fe20003800000 */
[--C-:B0-----:R-:W-:Y:S02]  /*0050*/  SHF.R.U32.HI R0, RZ, 0x5, R4.reuse ;  /* 0x00000005ff007819 */ /* 0x101fe40000011604 */
[----:B------:R-:W-:-:S03]  /*0060*/  SHF.R.U32.HI R5, RZ, 0x7, R4 ;  /* 0x00000007ff057819 */ /* 0x000fc60000011604 */
[----:B------:R-:W0:Y:S04]  /*0070*/  SHFL.IDX PT, R2, R0, RZ, 0x1f ;  /* 0x00001fff00027589 */ /* 0x000e2800000e0000 */
[----:B------:R1:W2:Y:S01]  /*0080*/  SHFL.IDX PT, R8, R5, RZ, 0x1f ;  /* 0x00001fff05087589 */ /* 0x0002a200000e0000 */
[----:B0-----:R-:W-:-:S13]  /*0090*/  ISETP.NE.OR P0, PT, R2, RZ, !P0 ;  /* 0x000000ff0200720c */ /* 0x001fda0004705670 */
[----:B-12---:R-:W-:Y:S05]  /*00a0*/  @P0 BRA `(.L_x_1) ;  /* 0x0000000000200947 */ /* 0x006fea0003800000 */
[----:B------:R-:W-:Y:S02]  /*00b0*/  ULDC.64 UR4, c[0x0][0x198] ;  /* 0x0000660000047ab9 */ /* 0x000fe40000000a00 */
[----:B------:R-:W-:Y:S02]  /*00c0*/  UIADD3 UR6, UP0, UR4, 0xf0, URZ ;  /* 0x000000f004067890 */ /* 0x000fe4000ff1e03f */
[----:B------:R-:W-:Y:S02]  /*00d0*/  UIADD3 UR4, UP1, UR4, 0x1f0, URZ ;  /* 0x000001f004047890 */ /* 0x000fe4000ff3e03f */
[----:B------:R-:W-:Y:S02]  /*00e0*/  UIADD3.X UR7, URZ, UR5, URZ, UP0, !UPT ;  /* 0x000000053f077290 */ /* 0x000fe400087fe43f */
[----:B------:R-:W-:-:S07]  /*00f0*/  UIADD3.X UR5, URZ, UR5, URZ, UP1, !UPT ;  /* 0x000000053f057290 */ /* 0x000fce0008ffe43f */
[----:B------:R0:W-:Y:S02]  /*0100*/  UTMACCTL.PF [UR6] ;  /* 0x00000000060079b9 */ /* 0x0001e40008040000 */
[----:B------:R0:W-:Y:S02]  /*0110*/  UTMACCTL.PF [UR4] ;  /* 0x00000000040079b9 */ /* 0x0001e40008040000 */
[----:B0-----:R-:W-:Y:S01]  /*0120*/  NOP ;  /* 0x0000000000007918 */ /* 0x001fe20000000000 */
.L_x_1:
[----:B------:R-:W-:Y:S05]  /*0130*/  BSYNC B0 ;  /* 0x0000000000007941 */ /* 0x000fea0003800000 */
.L_x_0:
[----:B------:R-:W0:Y:S02]  /*0140*/  SHFL.IDX PT, R3, R0, RZ, 0x1f ;  /* 0x00001fff00037589 */ /* 0x000e2400000e0000 */
[----:B0-----:R-:W-:-:S13]  /*0150*/  ISETP.NE.AND P0, PT, R3, RZ, PT ;  /* 0x000000ff0300720c */ /* 0x001fda0003f05270 */
[----:B------:R-:W-:Y:S05]  /*0160*/  @P0 BRA `(.L_x_2) ;  /* 0x0000000000500947 */ /* 0x000fea0003800000 */
[----:B------:R-:W0:Y:S01]  /*0170*/  S2UR UR8, SR_CgaCtaId ;  /* 0x00000000000879c3 */ /* 0x000e220000008800 */
[----:B------:R-:W-:Y:S01]  /*0180*/  UMOV UR4, 0x400 ;  /* 0x0000040000047882 */ /* 0x000fe20000000000 */
[----:B------:R-:W-:Y:S01]  /*0190*/  UMOV UR5, 0x1 ;  /* 0x0000000100057882 */ /* 0x000fe20000000000 */
[----:B------:R-:W-:Y:S01]  /*01a0*/  UMOV UR6, 0x80 ;  /* 0x0000008000067882 */ /* 0x000fe20000000000 */
[----:B------:R-:W-:Y:S01]  /*01b0*/  ELECT P0, URZ, PT ;  /* 0x00000000003f782f */ /* 0x000fe20003800000 */
[----:B------:R-:W-:-:S04]  /*01c0*/  UIADD3 UR6, -UR6, 0x100000, URZ ;  /* 0x0010000006067890 */ /* 0x000fc8000fffe13f */
[----:B------:R-:W-:Y:S02]  /*01d0*/  USHF.L.U32 UR7, UR6, 0xb, URZ ;  /* 0x0000000b06077899 */ /* 0x000fe4000800063f */
[----:B------:R-:W-:Y:S02]  /*01e0*/  USHF.L.U32 UR6, UR6, 0x1, URZ ;  /* 0x0000000106067899 */ /* 0x000fe4000800063f */
[----:B0-----:R-:W-:Y:S02]  /*01f0*/  ULEA UR8, UR8, UR4, 0x18 ;  /* 0x0000000408087291 */ /* 0x001fe4000f8ec03f */
[----:B------:R-:W-:-:S04]  /*0200*/  UIADD3 UR4, -UR5, 0x100000, URZ ;  /* 0x0010000005047890 */ /* 0x000fc8000fffe13f */
[----:B------:R-:W-:Y:S02]  /*0210*/  USHF.L.U32 UR5, UR4, 0xb, URZ ;  /* 0x0000000b04057899 */ /* 0x000fe4000800063f */
[----:B------:R-:W-:Y:S01]  /*0220*/  USHF.L.U32 UR4, UR4, 0x1, URZ ;  /* 0x0000000104047899 */ /* 0x000fe2000800063f */
[----:B------:R-:W0:Y:S11]  /*0230*/  FENCE.VIEW.ASYNC.S ;  /* 0x00000000000073c6 */ /* 0x000e360000000000 */
[----:B0-----:R0:W1:Y:S01]  /*0240*/  SYNCS.EXCH.64 URZ, [UR8], UR4 ;  /* 0x00000004083f75b2 */ /* 0x0010620008000100 */
[----:B------:R0:W2:Y:S01]  /*0250*/  SYNCS.EXCH.64 URZ, [UR8+0x18], UR6 ;  /* 0x00001806083f75b2 */ /* 0x0000a20008000100 */
[----:B------:R0:W3:Y:S01]  /*0260*/  SYNCS.EXCH.64 URZ, [UR8+0x8], UR4 ;  /* 0x00000804083f75b2 */ /* 0x0000e20008000100 */
[----:B------:R0:W4:Y:S01]  /*0270*/  SYNCS.EXCH.64 URZ, [UR8+0x20], UR6 ;  /* 0x00002006083f75b2 */ /* 0x0001220008000100 */
[----:B------:R0:W0:Y:S01]  /*0280*/  SYNCS.EXCH.64 URZ, [UR8+0x10], UR4 ;  /* 0x00001004083f75b2 */ /* 0x0000220008000100 */
[----:B------:R0:W0:Y:S01]  /*0290*/  SYNCS.EXCH.64 URZ, [UR8+0x28], UR6 ;  /* 0x00002806083f75b2 */ /* 0x0000220008000100 */
[----:B------:R-:W-:Y:S01]  /*02a0*/  NOP ;  /* 0x0000000000007918 */ /* 0x000fe20000000000 */
.L_x_2:
[----:B------:R-:W5:Y:S01]  /*02b0*/  SHFL.IDX PT, R6, R0, RZ, 0x1f ;  /* 0x00001fff00067589 */ /* 0x000f6200000e0000 */
[----:B------:R-:W-:Y:S01]  /*02c0*/  ELECT P0, URZ, PT ;  /* 0x00000000003f782f */ /* 0x000fe20003800000 */
[----:B------:R-:W-:Y:S01]  /*02d0*/  NOP ;  /* 0x0000000000007918 */ /* 0x000fe20000000000 */
[----:B------:R-:W-:Y:S01]  /*02e0*/  ELECT P1, URZ, PT ;  /* 0x00000000003f782f */ /* 0x000fe20003820000 */
[----:B------:R-:W1:Y:S01]  /*02f0*/  SHFL.IDX PT, R3, R0, RZ, 0x1f ;  /* 0x00001fff00037589 */ /* 0x000e6200000e0000 */
[----:B0-----:R-:W-:Y:S01]  /*0300*/  UMOV UR4, 0x20 ;  /* 0x0000002000047882 */ /* 0x001fe20000000000 */
[----:B------:R-:W-:Y:S01]  /*0310*/  UMOV UR11, 0x80 ;  /* 0x00000080000b7882 */ /* 0x000fe20000000000 */
[----:B------:R-:W-:Y:S01]  /*0320*/  NOP ;  /* 0x0000000000007918 */ /* 0x000fe20000000000 */
[C---:B------:R-:W-:Y:S01]  /*0330*/  VIADD R33, R8.reuse, 0xffffffff ;  /* 0xffffffff08217836 */ /* 0x040fe20000000000 */
[----:B------:R-:W0:Y:S01]  /*0340*/  SHFL.IDX PT, R5, R5, RZ, 0x1f ;  /* 0x00001fff05057589 */ /* 0x000e2200000e0000 */
[----:B------:R-:W-:Y:S01]  /*0350*/  ULDC.64 UR36, c[0x0][0x208] ;  /* 0x0000820000247ab9 */ /* 0x000fe20000000a00 */
[----:B------:R-:W-:-:S02]  /*0360*/  ISETP.NE.AND P2, PT, R8, RZ, PT ;  /* 0x000000ff0800720c */ /* 0x000fc40003f45270 */
[----:B------:R-:W-:Y:S02]  /*0370*/  ISETP.GE.U32.AND P3, PT, R33, 0x2, PT ;  /* 0x000000022100780c */ /* 0x000fe40003f66070 */
[----:B-----5:R-:W-:Y:S02]  /*0380*/  ISETP.NE.OR P0, PT, R6, RZ, !P0 ;  /* 0x000000ff0600720c */ /* 0x020fe40004705670 */
[----:B-1----:R-:W-:Y:S02]  /*0390*/  ISETP.NE.OR P1, PT, R3, RZ, !P1 ;  /* 0x000000ff0300720c */ /* 0x002fe40004f25670 */
[----:B------:R-:W-:-:S04]  /*03a0*/  SHF.R.S32.HI R3, RZ, 0x1f, R2 ;  /* 0x0000001fff037819 */ /* 0x000fc80000011402 */
[----:B------:R-:W-:-:S05]  /*03b0*/  LEA.HI R3, R3, R2, RZ, 0x2 ;  /* 0x0000000203037211 */ /* 0x000fca00078f10ff */
[----:B------:R-:W-:Y:S01]  /*03c0*/  VOTEU.ALL UP0, P0 ;  /* 0x00000000003f7886 */ /* 0x000fe20000000000 */
[----:B------:R-:W-:Y:S01]  /*03d0*/  LOP3.LUT R3, R3, 0xfffffffc, RZ, 0xc0, !PT ;  /* 0xfffffffc03037812 */ /* 0x000fe200078ec0ff */
[----:B------:R-:W-:-:S03]  /*03e0*/  VOTEU.ALL UP1, P1 ;  /* 0x00000000003f7886 */ /* 0x000fc60000820000 */
[----:B------:R-:W1:Y:S01]  /*03f0*/  @!UP0 S2UR UR7, SR_CgaCtaId ;  /* 0x00000000000789c3 */ /* 0x000e620000008800 */
[----:B------:R-:W-:Y:S01]  /*0400*/  @!UP0 UMOV UR6, 0x400 ;  /* 0x0000040000068882 */ /* 0x000fe20000000000 */
[----:B------:R-:W-:-:S04]  /*0410*/  @!UP0 UIADD3 UR4, -UR4, 0x100000, URZ ;  /* 0x0010000004048890 */ /* 0x000fc8000fffe13f */
[----:B------:R-:W-:Y:S02]  /*0420*/  @!UP0 USHF.L.U32 UR5, UR4, 0xb, URZ ;  /* 0x0000000b04058899 */ /* 0x000fe4000800063f */
[----:B------:R-:W-:Y:S01]  /*0430*/  @!UP0 USHF.L.U32 UR4, UR4, 0x1, URZ ;  /* 0x0000000104048899 */ /* 0x000fe2000800063f */
[----:B------:R-:W-:Y:S01]  /*0440*/  IMAD.IADD R0, R2, 0x1, -R3 ;  /* 0x0000000102007824 */ /* 0x000fe200078e0a03 */
[----:B------:R-:W-:Y:S01]  /*0450*/  @!UP1 UMOV UR9, 0x400 ;  /* 0x0000040000099882 */ /* 0x000fe20000000000 */
[----:B------:R-:W-:Y:S01]  /*0460*/  VOTEU.ALL UP2, P1 ;  /* 0x00000000003f7886 */ /* 0x000fe20000840000 */
[----:B------:R-:W-:Y:S01]  /*0470*/  VOTEU.ALL UP3, P1 ;  /* 0x00000000003f7886 */ /* 0x000fe20000860000 */
[----:B------:R-:W-:Y:S01]  /*0480*/  VOTEU.ALL UP4, P1 ;  /* 0x00000000003f7886 */ /* 0x000fe20000880000 */
[----:B------:R-:W5:Y:S01]  /*0490*/  @!UP1 S2UR UR10, SR_CgaCtaId ;  /* 0x00000000000a99c3 */ /* 0x000f620000008800 */
[----:B------:R-:W-:Y:S01]  /*04a0*/  VOTEU.ALL UP5, P1 ;  /* 0x00000000003f7886 */ /* 0x000fe200008a0000 */
[----:B------:R-:W-:-:S04]  /*04b0*/  SHF.R.S32.HI R3, RZ, 0x1f, R4 ;  /* 0x0000001fff037819 */ /* 0x000fc80000011404 */
[----:B------:R-:W-:-:S04]  /*04c0*/  LEA.HI R3, R3, R4, RZ, 0x7 ;  /* 0x0000000403037211 */ /* 0x000fc800078f38ff */
[----:B------:R-:W-:-:S05]  /*04d0*/  LOP3.LUT R3, R3, 0xffffff80, RZ, 0xc0, !PT ;  /* 0xffffff8003037812 */ /* 0x000fca00078ec0ff */
[----:B------:R-:W-:Y:S01]  /*04e0*/  IMAD.IADD R3, R4, 0x1, -R3 ;  /* 0x0000000104037824 */ /* 0x000fe200078e0a03 */
[----:B-1----:R-:W-:Y:S02]  /*04f0*/  @!UP0 ULEA UR8, UR7, UR6, 0x18 ;  /* 0x0000000607088291 */ /* 0x002fe4000f8ec03f */
[----:B------:R-:W-:-:S04]  /*0500*/  @!UP1 UIADD3 UR6, -UR11, 0x100000, URZ ;  /* 0x001000000b069890 */ /* 0x000fc8000fffe13f */
[----:B------:R-:W-:Y:S02]  /*0510*/  @!UP1 USHF.L.U32 UR7, UR6, 0xb, URZ ;  /* 0x0000000b06079899 */ /* 0x000fe4000800063f */
[----:B------:R-:W-:Y:S01]  /*0520*/  @!UP1 USHF.L.U32 UR6, UR6, 0x1, URZ ;  /* 0x0000000106069899 */ /* 0x000fe2000800063f */
[----:B------:R-:W-:Y:S01]  /*0530*/  VOTEU.ALL UP0, P0 ;  /* 0x00000000003f7886 */ /* 0x000fe20000000000 */
[----:B-----5:R-:W-:Y:S01]  /*0540*/  @!UP1 ULEA UR9, UR10, UR9, 0x18 ;  /* 0x000000090a099291 */ /* 0x020fe2000f8ec03f */
[----:B------:R-:W-:Y:S02]  /*0550*/  VOTEU.ALL UP1, P0 ;  /* 0x00000000003f7886 */ /* 0x000fe40000020000 */
[----:B------:R-:W-:Y:S01]  /*0560*/  ULDC.64 UR10, c[0x0][0x598] ;  /* 0x00016600000a7ab9 */ /* 0x000fe20000000a00 */
[----:B------:R-:W-:Y:S01]  /*0570*/  ISETP.NE.AND P0, PT, R0, 0x3, PT ;  /* 0x000000030000780c */ /* 0x000fe20003f05270 */
[----:B------:R-:W1:Y:S02]  /*0580*/  FENCE.VIEW.ASYNC.S ;  /* 0x00000000000073c6 */ /* 0x000e640000000000 */
[----:B-1----:R1:W2:Y:S01]  /*0590*/  @!UP0 SYNCS.EXCH.64 URZ, [UR8+0x60], UR4 ;  /* 0x00006004083f85b2 */ /* 0x0022a20008000100 */
[----:B------:R-:W-:-:S02]  /*05a0*/  ISETP.NE.U32.AND P1, PT, RZ, UR10, PT ;  /* 0x0000000aff007c0c */ /* 0x000fc4000bf25070 */
[----:B------:R-:W-:Y:S02]  /*05b0*/  ISETP.EQ.OR P0, PT, R0, RZ, !P0 ;  /* 0x000000ff0000720c */ /* 0x000fe40004702670 */
[----:B------:R-:W-:Y:S02]  /*05c0*/  ISETP.NE.AND.EX P1, PT, RZ, UR11, PT, P1 ;  /* 0x0000000bff007c0c */ /* 0x000fe4000bf25310 */
[----:B------:R-:W-:-:S04]  /*05d0*/  ISETP.EQ.AND P0, PT, R8, RZ, P0 ;  /* 0x000000ff0800720c */ /* 0x000fc80000702270 */
[----:B------:R-:W-:-:S04]  /*05e0*/  SEL R16, RZ, 0x1, !P0 ;  /* 0x00000001ff107807 */ /* 0x000fc80004000000 */
[----:B------:R-:W-:Y:S01]  /*05f0*/  SEL R16, R16, 0x2, P3 ;  /* 0x0000000210107807 */ /* 0x000fe20001800000 */
[----:B------:R1:W2:Y:S01]  /*0600*/  @!UP1 SYNCS.EXCH.64 URZ, [UR8+0x68], UR4 ;  /* 0x00006804083f95b2 */ /* 0x0002a20008000100 */
[----:B------:R-:W-:Y:S01]  /*0610*/  NOP ;  /* 0x0000000000007918 */ /* 0x000fe20000000000 */
[----:B------:R1:W2:Y:S01]  /*0620*/  @!UP2 SYNCS.EXCH.64 URZ, [UR9+0x40], UR6 ;  /* 0x00004006093fa5b2 */ /* 0x0002a20008000100 */
[----:B------:R1:W2:Y:S01]  /*0630*/  @!UP3 SYNCS.EXCH.64 URZ, [UR9+0x48], UR6 ;  /* 0x00004806093fb5b2 */ /* 0x0002a20008000100 */
[----:B------:R1:W2:Y:S01]  /*0640*/  @!UP4 SYNCS.EXCH.64 URZ, [UR9+0x50], UR6 ;  /* 0x00005006093fc5b2 */ /* 0x0002a20008000100 */
[----:B------:R1:W2:Y:S01]  /*0650*/  @!UP5 SYNCS.EXCH.64 URZ, [UR9+0x58], UR6 ;  /* 0x00005806093fd5b2 */ /* 0x0002a20008000100 */
[----:B------:R-:W-:Y:S01]  /*0660*/  NOP ;  /* 0x0000000000007918 */ /* 0x000fe20000000000 */
[----:B--234-:R-:W-:Y:S06]  /*0670*/  BAR.SYNC.DEFER_BLOCKING 0x0 ;  /* 0x0000000000007b1d */ /* 0x01cfec0000010000 */
[----:B01----:R-:W-:Y:S05]  /*0680*/  @!P1 BRA `(.L_x_3) ;  /* 0x00000000001c9947 */ /* 0x003fea0003800000 */
[----:B------:R-:W0:Y:S02]  /*0690*/  LDC.64 R6, c[0x0][0x598] ;  /* 0x00016600ff067b82 */ /* 0x000e240000000a00 */
[----:B0-----:R-:W2:Y:S02]  /*06a0*/  LDG.E.64 R6, desc[UR36][R6.64] ;  /* 0x0000002406067981 */ /* 0x001ea4000c1e1b00 */
[----:B--2---:R-:W-:-:S04]  /*06b0*/  ISETP.NE.U32.AND P0, PT, R6, RZ, PT ;  /* 0x000000ff0600720c */ /* 0x004fc80003f05070 */
[----:B------:R-:W-:-:S13]  /*06c0*/  ISETP.NE.AND.EX P0, PT, R7, RZ, PT, P0 ;  /* 0x000000ff0700720c */ /* 0x000fda0003f05300 */
[----:B------:R-:W-:Y:S05]  /*06d0*/  @!P0 BRA `(.L_x_3) ;  /* 0x0000000000088947 */ /* 0x000fea0003800000 */
[----:B------:R1:W5:Y:S01]  /*06e0*/  LD.E R88, desc[UR36][R6.64] ;  /* 0x0000002406587980 */ /* 0x000362000c101900 */
[----:B------:R-:W-:Y:S05]  /*06f0*/  BRA `(.L_x_4) ;  /* 0x0000000000247947 */ /* 0x000fea0003800000 */
.L_x_3:
[----:B------:R-:W-:Y:S02]  /*0700*/  ULDC.64 UR4, c[0x0][0x588] ;  /* 0x0001620000047ab9 */ /* 0x000fe40000000a00 */
[----:B------:R-:W-:-:S04]  /*0710*/  ISETP.NE.U32.AND P0, PT, RZ, UR4, PT ;  /* 0x00000004ff007c0c */ /* 0x000fc8000bf05070 */
[----:B------:R-:W-:-:S13]  /*0720*/  ISETP.NE.AND.EX P0, PT, RZ, UR5, PT, P0 ;  /* 0x00000005ff007c0c */ /* 0x000fda000bf05300 */
[----:B------:R-:W-:Y:S05]  /*0730*/  @!P0 BRA `(.L_x_5) ;  /* 0x00000000000c8947 */ /* 0x000fea0003800000 */
[----:B------:R-:W0:Y:S02]  /*0740*/  LDC.64 R88, c[0x0][0x588] ;  /* 0x00016200ff587b82 */ /* 0x000e240000000a00 */
[----:B0-----:R0:W5:Y:S01]  /*0750*/  LDG.E R88, desc[UR36][R88.64] ;  /* 0x0000002458587981 */ /* 0x001162000c1e1900 */
[----:B------:R-:W-:Y:S05]  /*0760*/  BRA `(.L_x_4) ;  /* 0x0000000000087947 */ /* 0x000fea0003800000 */
.L_x_5:
[----:B------:R-:W-:Y:S02]  /*0770*/  ULDC UR4, c[0x0][0x580] ;  /* 0x0001600000047ab9 */ /* 0x000fe40000000800 */
[----:B------:R-:W-:-:S07]  /*0780*/  IMAD.U32 R88, RZ, RZ, UR4 ;  /* 0x00000004ff587e24 */ /* 0x000fce000f8e00ff */
.L_x_4:
[----:B------:R-:W-:Y:S02]  /*0790*/  ULDC.64 UR4, c[0x0][0x5a0] ;  /* 0x0001680000047ab9 */ /* 0x000fe40000000a00 */
[----:B------:R-:W-:-:S04]  /*07a0*/  ISETP.NE.U32.AND P0, PT, RZ, UR4, PT ;  /* 0x00000004ff007c0c */ /* 0x000fc8000bf05070 */
[----:B------:R-:W-:-:S13]  /*07b0*/  ISETP.NE.AND.EX P0, PT, RZ, UR5, PT, P0 ;  /* 0x00000005ff007c0c */ /* 0x000fda000bf05300 */
[----:B------:R-:W-:Y:S05]  /*07c0*/  @!P0 BRA `(.L_x_6) ;  /* 0x00000000001c8947 */ /* 0x000fea0003800000 */
[----:B-1----:R-:W1:Y:S02]  /*07d0*/  LDC.64 R6, c[0x0][0x5a0] ;  /* 0x00016800ff067b82 */ /* 0x002e640000000a00 */
[----:B-1----:R-:W2:Y:S02]  /*07e0*/  LDG.E.64 R6, desc[UR36][R6.64] ;  /* 0x0000002406067981 */ /* 0x002ea4000c1e1b00 */
[----:B--2---:R-:W-:-:S04]  /*07f0*/  ISETP.NE.U32.AND P0, PT, R6, RZ, PT ;  /* 0x000000ff0600720c */ /* 0x004fc80003f05070 */
[----:B------:R-:W-:-:S13]  /*0800*/  ISETP.NE.AND.EX P0, PT, R7, RZ, PT, P0 ;  /* 0x000000ff0700720c */ /* 0x000fda0003f05300 */
[----:B------:R-:W-:Y:S05]  /*0810*/  @!P0 BRA `(.L_x_6) ;  /* 0x0000000000088947 */ /* 0x000fea0003800000 */
[----:B0-----:R2:W5:Y:S01]  /*0820*/  LD.E R89, desc[UR36][R6.64] ;  /* 0x0000002406597980 */ /* 0x001562000c101900 */
[----:B------:R-:W-:Y:S05]  /*0830*/  BRA `(.L_x_7) ;  /* 0x0000000000247947 */ /* 0x000fea0003800000 */
.L_x_6:
[----:B------:R-:W-:Y:S02]  /*0840*/  ULDC.64 UR4, c[0x0][0x590] ;  /* 0x0001640000047ab9 */ /* 0x000fe40000000a00 */
[----:B------:R-:W-:-:S04]  /*0850*/  ISETP.NE.U32.AND P0, PT, RZ, UR4, PT ;  /* 0x00000004ff007c0c */ /* 0x000fc8000bf05070 */
[----:B------:R-:W-:-:S13]  /*0860*/  ISETP.NE.AND.EX P0, PT, RZ, UR5, PT, P0 ;  /* 0x00000005ff007c0c */ /* 0x000fda000bf05300 */
[----:B------:R-:W-:Y:S05]  /*0870*/  @!P0 BRA `(.L_x_8) ;  /* 0x00000000000c8947 */ /* 0x000fea0003800000 */
[----:B-1----:R-:W0:Y:S02]  /*0880*/  LDC.64 R6, c[0x0][0x590] ;  /* 0x00016400ff067b82 */ /* 0x002e240000000a00 */
[----:B0-----:R0:W5:Y:S01]  /*0890*/  LDG.E R89, desc[UR36][R6.64] ;  /* 0x0000002406597981 */ /* 0x001162000c1e1900 */
[----:B------:R-:W-:Y:S05]  /*08a0*/  BRA `(.L_x_7) ;  /* 0x0000000000087947 */ /* 0x000fea0003800000 */
.L_x_8:
[----:B------:R-:W-:Y:S02]  /*08b0*/  ULDC UR4, c[0x0][0x584] ;  /* 0x0001610000047ab9 */ /* 0x000fe40000000800 */
[----:B0-----:R-:W-:-:S07]  /*08c0*/  IMAD.U32 R89, RZ, RZ, UR4 ;  /* 0x00000004ff597e24 */ /* 0x001fce000f8e00ff */
.L_x_7:
[----:B------:R-:W3:Y:S01]  /*08d0*/  LDC R2, c[0x0][0x65c] ;  /* 0x00019700ff027b82 */ /* 0x000ee20000000800 */
[----:B------:R-:W4:Y:S01]  /*08e0*/  S2R R14, SR_CTAID.Y ;  /* 0x00000000000e7919 */ /* 0x000f220000002600 */
[----:B------:R-:W-:Y:S01]  /*08f0*/  ULDC UR6, c[0x0][0x28c] ;  /* 0x0000a30000067ab9 */ /* 0x000fe20000000800 */
[----:B------:R-:W-:Y:S01]  /*0900*/  ISETP.NE.AND P0, PT, R8, 0x2, PT ;  /* 0x000000020800780c */ /* 0x000fe20003f05270 */
[----:B------:R-:W-:Y:S01]  /*0910*/  UIADD3 UR6, UR6, 0x1f, URZ ;  /* 0x0000001f06067890 */ /* 0x000fe2000fffe03f */
[----:B012---:R-:W0:Y:S01]  /*0920*/  S2R R6, SR_CTAID.X ;  /* 0x0000000000067919 */ /* 0x007e220000002500 */
[----:B------:R-:W-:Y:S01]  /*0930*/  IMAD.MOV.U32 R7, RZ, RZ, RZ ;  /* 0x000000ffff077224 */ /* 0x000fe200078e00ff */
[----:B------:R-:W-:Y:S01]  /*0940*/  UMOV UR38, URZ ;  /* 0x0000003f00267c82 */ /* 0x000fe20008000000 */
[----:B------:R-:W-:Y:S01]  /*0950*/  USHF.R.S32.HI UR7, URZ, 0x1f, UR6 ;  /* 0x0000001f3f077899 */ /* 0x000fe20008011406 */
[----:B------:R-:W-:Y:S01]  /*0960*/  UMOV UR39, URZ ;  /* 0x0000003f00277c82 */ /* 0x000fe20008000000 */
[----:B------:R-:W-:-:S02]  /*0970*/  ULDC.64 UR8, c[0x0][0x650] ;  /* 0x0001940000087ab9 */ /* 0x000fc40000000a00 */
[----:B------:R-:W-:-:S04]  /*0980*/  ULEA.HI UR7, UR7, UR6, URZ, 0x5 ;  /* 0x0000000607077291 */ /* 0x000fc8000f8f283f */
[----:B------:R-:W-:Y:S01]  /*0990*/  USHF.R.S32.HI UR40, URZ, 0x5, UR7 ;  /* 0x000000053f287899 */ /* 0x000fe20008011407 */
[----:B---3--:R-:W-:-:S13]  /*09a0*/  ISETP.NE.AND P1, PT, R2, 0x1, PT ;  /* 0x000000010200780c */ /* 0x008fda0003f25270 */
[----:B------:R-:W0:Y:S01]  /*09b0*/  @P1 LDC R19, c[0x0][0x10] ;  /* 0x00000400ff131b82 */ /* 0x000e220000000800 */
[----:B----4-:R-:W-:Y:S02]  /*09c0*/  @P1 IMAD.MOV.U32 R8, RZ, RZ, R14 ;  /* 0x000000ffff081224 */ /* 0x010fe400078e000e */
[----:B------:R-:W-:Y:S02]  /*09d0*/  @P1 IMAD.MOV.U32 R9, RZ, RZ, RZ ;  /* 0x000000ffff091224 */ /* 0x000fe400078e00ff */
[----:B------:R-:W-:-:S03]  /*09e0*/  @P1 IMAD.MOV.U32 R17, RZ, RZ, RZ ;  /* 0x000000ffff111224 */ /* 0x000fc600078e00ff */
[----:B------:R-:W1:Y:S01]  /*09f0*/  @!P1 LDC R11, c[0x0][0xc] ;  /* 0x00000300ff0b9b82 */ /* 0x000e620000000800 */
[----:B------:R-:W-:Y:S01]  /*0a00*/  ULDC UR4, c[0x0][0xc] ;  /* 0x0000030000047ab9 */ /* 0x000fe20000000800 */
[----:B------:R-:W-:Y:S02]  /*0a10*/  ULDC UR5, c[0x0][0x10] ;  /* 0x0000040000057ab9 */ /* 0x000fe40000000800 */
[----:B------:R-:W-:-:S04]  /*0a20*/  UIMAD.WIDE.U32 UR4, UR4, UR5, URZ ;  /* 0x00000005040472a5 */ /* 0x000fc8000f8e003f */
[----:B------:R-:W2:Y:S01]  /*0a30*/  LDC R2, c[0x0][0x14] ;  /* 0x00000500ff027b82 */ /* 0x000ea20000000800 */
[----:B0-----:R-:W-:-:S04]  /*0a40*/  @P1 IMAD.WIDE.U32 R18, R6, R19, R8 ;  /* 0x0000001306121225 */ /* 0x001fc800078e0008 */
[----:B------:R-:W-:Y:S02]  /*0a50*/  @P1 IMAD.IADD R17, R19, 0x1, R17 ;  /* 0x0000000113111824 */ /* 0x000fe400078e0211 */
[----:B-1----:R-:W-:-:S04]  /*0a60*/  @!P1 IMAD.WIDE.U32 R8, R11, R14, R6 ;  /* 0x0000000e0b089225 */ /* 0x002fc800078e0006 */
[----:B------:R-:W-:Y:S02]  /*0a70*/  @!P1 IMAD.MOV.U32 R18, RZ, RZ, R8 ;  /* 0x000000ffff129224 */ /* 0x000fe400078e0008 */
[----:B------:R-:W-:Y:S02]  /*0a80*/  @!P1 IMAD.MOV.U32 R17, RZ, RZ, R9 ;  /* 0x000000ffff119224 */ /* 0x000fe400078e0009 */
[----:B--2---:R-:W-:-:S04]  /*0a90*/  IMAD.WIDE.U32 R12, R2, UR4, RZ ;  /* 0x00000004020c7c25 */ /* 0x004fc8000f8e00ff */
[----:B------:R-:W-:Y:S01]  /*0aa0*/  IMAD R23, R2, UR5, RZ ;  /* 0x0000000502177c24 */ /* 0x000fe2000f8e02ff */
[----:B------:R0:W-:Y:S03]  /*0ab0*/  STL.64 [R1], R12 ;  /* 0x0000000c01007387 */ /* 0x0001e60000100a00 */
[----:B------:R-:W-:Y:S01]  /*0ac0*/  IMAD.IADD R23, R13, 0x1, R23 ;  /* 0x000000010d177824 */ /* 0x000fe200078e0217 */
[----:B------:R-:W-:Y:S06]  /*0ad0*/  @P0 BRA `(.L_x_9) ;  /* 0x0000000000200947 */ /* 0x000fec0003800000 */
[----:B------:R-:W-:Y:S01]  /*0ae0*/  UISETP.GE.U32.AND UP0, UPT, UR40, 0x3, UPT ;  /* 0x000000032800788c */ /* 0x000fe2000bf06070 */
[----:B------:R-:W-:Y:S01]  /*0af0*/  IADD3 R18, P0, R18, R12, RZ ;  /* 0x0000000c12127210 */ /* 0x000fe20007f1e0ff */
[----:B------:R-:W-:Y:S01]  /*0b00*/  UIMAD.WIDE.U32 UR4, UR40, -0x55555555, URZ ;  /* 0xaaaaaaab280478a5 */ /* 0x000fe2000f8e003f */
[----:B------:R-:W-:-:S03]  /*0b10*/  UMOV UR39, URZ ;  /* 0x0000003f00277c82 */ /* 0x000fc60008000000 */
[----:B------:R-:W-:Y:S01]  /*0b20*/  USHF.R.U32.HI UR4, URZ, 0x1, UR5 ;  /* 0x000000013f047899 */ /* 0x000fe20008011605 */
[----:B------:R-:W-:-:S03]  /*0b30*/  IMAD.X R17, R23, 0x1, R17, P0 ;  /* 0x0000000117117824 */ /* 0x000fc600000e0611 */
[----:B------:R-:W-:Y:S02]  /*0b40*/  UIMAD UR38, UR4, -0x3, UR40 ;  /* 0xfffffffd042678a4 */ /* 0x000fe4000f8e0228 */
[----:B------:R-:W-:-:S12]  /*0b50*/  @UP0 ULOP3.LUT UR39, UR4, 0x1, URZ, 0xc0, !UPT ;  /* 0x0000000104270892 */ /* 0x000fd8000f8ec03f */
.L_x_9:
[----:B------:R-:W-:Y:S01]  /*0b60*/  ISETP.GE.U32.AND P0, PT, R18, UR8, PT ;  /* 0x0000000812007c0c */ /* 0x000fe2000bf06070 */
[----:B------:R-:W-:Y:S01]  /*0b70*/  IMAD.MOV.U32 R19, RZ, RZ, -0x1 ;  /* 0xffffffffff137424 */ /* 0x000fe200078e00ff */
[----:B------:R-:W-:Y:S01]  /*0b80*/  PRMT R8, RZ, 0x7610, R8 ;  /* 0x00007610ff087816 */ /* 0x000fe20000000008 */
[----:B------:R-:W-:Y:S01]  /*0b90*/  IMAD.MOV.U32 R22, RZ, RZ, -0x1 ;  /* 0xffffffffff167424 */ /* 0x000fe200078e00ff */
[----:B------:R-:W-:Y:S01]  /*0ba0*/  ISETP.GE.U32.AND.EX P0, PT, R17, UR9, PT, P0 ;  /* 0x0000000911007c0c */ /* 0x000fe2000bf06100 */
[----:B------:R-:W-:-:S12]  /*0bb0*/  IMAD.MOV.U32 R2, RZ, RZ, -0x1 ;  /* 0xffffffffff027424 */ /* 0x000fd800078e00ff */
[----:B------:R-:W-:Y:S05]  /*0bc0*/  @P0 BRA `(.L_x_10) ;  /* 0x00000004005c0947 */ /* 0x000fea0003800000 */
[----:B------:R-:W1:Y:S01]  /*0bd0*/  LDC.64 R20, c[0x0][0x628] ;  /* 0x00018a00ff147b82 */ /* 0x000e620000000a00 */
[----:B------:R-:W-:Y:S02]  /*0be0*/  IMAD.MOV.U32 R8, RZ, RZ, R18 ;  /* 0x000000ffff087224 */ /* 0x000fe400078e0012 */
[----:B------:R-:W-:-:S05]  /*0bf0*/  IMAD.MOV.U32 R9, RZ, RZ, R17 ;  /* 0x000000ffff097224 */ /* 0x000fca00078e0011 */
[----:B------:R-:W2:Y:S08]  /*0c00*/  LDC R2, c[0x0][0x630] ;  /* 0x00018c00ff027b82 */ /* 0x000eb00000000800 */
[----:B------:R-:W3:Y:S01]  /*0c10*/  LDC.64 R24, c[0x0][0x620] ;  /* 0x00018800ff187b82 */ /* 0x000ee20000000a00 */
[----:B-1----:R-:W-:-:S04]  /*0c20*/  ISETP.NE.U32.AND P0, PT, R20, RZ, PT ;  /* 0x000000ff1400720c */ /* 0x002fc80003f05070 */
[----:B------:R-:W-:-:S13]  /*0c30*/  ISETP.NE.AND.EX P0, PT, R21, RZ, PT, P0 ;  /* 0x000000ff1500720c */ /* 0x000fda0003f05300 */
[----:B--23--:R-:W-:Y:S05]  /*0c40*/  @!P0 BRA `(.L_x_11) ;  /* 0x0000000000288947 */ /* 0x00cfea0003800000 */
[----:B0-----:R-:W0:Y:S02]  /*0c50*/  LDC R13, c[0x0][0x634] ;  /* 0x00018d00ff0d7b82 */ /* 0x001e240000000800 */
[----:B0-----:R-:W-:-:S05]  /*0c60*/  IADD3 R13, P0, R18, R13, RZ ;  /* 0x0000000d120d7210 */ /* 0x001fca0007f1e0ff */
[----:B------:R-:W-:-:S04]  /*0c70*/  IMAD.X R15, RZ, RZ, R17, P0 ;  /* 0x000000ffff0f7224 */ /* 0x000fc800000e0611 */
[----:B------:R-:W-:-:S04]  /*0c80*/  IMAD.WIDE.U32 R8, R15, R20, RZ ;  /* 0x000000140f087225 */ /* 0x000fc800078e00ff */
[----:B------:R-:W-:-:S04]  /*0c90*/  IMAD.WIDE.U32 R10, P0, R13, R21, R8 ;  /* 0x000000150d0a7225 */ /* 0x000fc80007800008 */
[----:B------:R-:W-:-:S04]  /*0ca0*/  IMAD.WIDE.U32 R8, R13, R20, RZ ;  /* 0x000000140d087225 */ /* 0x000fc800078e00ff */
[----:B------:R-:W-:Y:S01]  /*0cb0*/  IMAD.X R13, RZ, RZ, RZ, P0 ;  /* 0x000000ffff0d7224 */ /* 0x000fe200000e06ff */
[----:B------:R-:W-:Y:S01]  /*0cc0*/  IADD3 RZ, P0, R9, R10, RZ ;  /* 0x0000000a09ff7210 */ /* 0x000fe20007f1e0ff */
[----:B------:R-:W-:-:S04]  /*0cd0*/  IMAD.MOV.U32 R12, RZ, RZ, R11 ;  /* 0x000000ffff0c7224 */ /* 0x000fc800078e000b */
[----:B------:R-:W-:-:S08]  /*0ce0*/  IMAD.WIDE.U32.X R8, R15, R21, R12, P0 ;  /* 0x000000150f087225 */ /* 0x000fd000000e040c */
.L_x_11:
[-CC-:B------:R-:W-:Y:S01]  /*0cf0*/  SHF.R.U64 R31, R8, R2.reuse, R9.reuse ;  /* 0x00000002081f7219 */ /* 0x180fe20000001209 */
[----:B0-----:R-:W0:Y:S01]  /*0d00*/  LDC R12, c[0x0][0x618] ;  /* 0x00018600ff0c7b82 */ /* 0x001e220000000800 */
[----:B------:R-:W-:Y:S01]  /*0d10*/  SHF.R.U32.HI R7, RZ, R2, R9 ;  /* 0x00000002ff077219 */ /* 0x000fe20000011609 */
[----:B------:R-:W-:Y:S01]  /*0d20*/  ULDC UR4, c[0x0][0x150] ;  /* 0x0000540000047ab9 */ /* 0x000fe20000000800 */
[----:B------:R-:W-:Y:S01]  /*0d30*/  IADD3 R11, P0, RZ, -R31, RZ ;  /* 0x8000001fff0b7210 */ /* 0x000fe20007f1e0ff */
[----:B------:R-:W-:Y:S01]  /*0d40*/  IMAD.MOV.U32 R19, RZ, RZ, R17 ;  /* 0x000000ffff137224 */ /* 0x000fe200078e0011 */
[----:B------:R-:W-:-:S03]  /*0d50*/  I2FP.F32.U32 R2, R6 ;  /* 0x0000000600027245 */ /* 0x000fc60000201000 */
[----:B------:R-:W1:Y:S01]  /*0d60*/  LDC.64 R26, c[0x0][0x640] ;  /* 0x00019000ff1a7b82 */ /* 0x000e620000000a00 */
[----:B------:R-:W-:Y:S02]  /*0d70*/  IMAD.X R13, RZ, RZ, ~R7, P0 ;  /* 0x000000ffff0d7224 */ /* 0x000fe400000e0e07 */
[----:B------:R-:W-:Y:S01]  /*0d80*/  FMUL R2, R2, UR4 ;  /* 0x0000000402027c20 */ /* 0x000fe20008400000 */
[----:B------:R-:W-:Y:S01]  /*0d90*/  IMAD.WIDE.U32 R8, R11, R24, R18 ;  /* 0x000000180b087225 */ /* 0x000fe200078e0012 */
[----:B------:R-:W-:-:S03]  /*0da0*/  ULDC UR4, c[0x0][0x154] ;  /* 0x0000550000047ab9 */ /* 0x000fc60000000800 */
[----:B------:R-:W-:Y:S01]  /*0db0*/  IMAD R10, R13, R24, RZ ;  /* 0x000000180d0a7224 */ /* 0x000fe200078e02ff */
[----:B------:R-:W2:Y:S01]  /*0dc0*/  LDC R7, c[0x0][0x144] ;  /* 0x00005100ff077b82 */ /* 0x000ea20000000800 */
[----:B------:R-:W3:Y:S02]  /*0dd0*/  F2I.U32.TRUNC.NTZ R2, R2 ;  /* 0x0000000200027305 */ /* 0x000ee4000020f000 */
[----:B------:R-:W-:-:S04]  /*0de0*/  IMAD R11, R11, R25, R10 ;  /* 0x000000190b0b7224 */ /* 0x000fc800078e020a */
[----:B------:R-:W-:Y:S01]  /*0df0*/  IMAD.IADD R9, R9, 0x1, R11 ;  /* 0x0000000109097824 */ /* 0x000fe200078e020b */
[----:B------:R-:W4:Y:S01]  /*0e00*/  LDC R22, c[0x0][0x608] ;  /* 0x00018200ff167b82 */ /* 0x000f220000000800 */
[----:B------:R-:W-:-:S03]  /*0e10*/  IMAD.MOV.U32 R11, RZ, RZ, -0x1 ;  /* 0xffffffffff0b7424 */ /* 0x000fc600078e00ff */
[--C-:B0-----:R-:W-:Y:S02]  /*0e20*/  SHF.R.U64 R20, R8, R12, R9.reuse ;  /* 0x0000000c08147219 */ /* 0x101fe40000001209 */
[----:B------:R-:W-:Y:S02]  /*0e30*/  I2FP.F32.U32 R8, R14 ;  /* 0x0000000e00087245 */ /* 0x000fe40000201000 */
[----:B------:R-:W0:Y:S01]  /*0e40*/  LDC R24, c[0x0][0x658] ;  /* 0x00019600ff187b82 */ /* 0x000e220000000800 */
[----:B-1----:R-:W-:Y:S01]  /*0e50*/  ISETP.NE.U32.AND P0, PT, R26, RZ, PT ;  /* 0x000000ff1a00720c */ /* 0x002fe20003f05070 */
[----:B---3--:R-:W-:Y:S02]  /*0e60*/  IMAD.MOV R10, RZ, RZ, -R2 ;  /* 0x000000ffff0a7224 */ /* 0x008fe400078e0a02 */
[----:B------:R-:W-:Y:S01]  /*0e70*/  FMUL R8, R8, UR4 ;  /* 0x0000000408087c20 */ /* 0x000fe20008400000 */
[----:B------:R-:W-:Y:S02]  /*0e80*/  SHF.R.U32.HI R9, RZ, R12, R9 ;  /* 0x0000000cff097219 */ /* 0x000fe40000011609 */
[----:B------:R-:W-:Y:S01]  /*0e90*/  ISETP.NE.AND.EX P0, PT, R27, RZ, PT, P0 ;  /* 0x000000ff1b00720c */ /* 0x000fe20003f05300 */
[----:B------:R1:W3:Y:S01]  /*0ea0*/  F2I.U32.TRUNC.NTZ R15, R8 ;  /* 0x00000008000f7305 */ /* 0x0002e2000020f000 */
[----:B------:R-:W1:Y:S01]  /*0eb0*/  LDC R19, c[0x0][0x148] ;  /* 0x00005200ff137b82 */ /* 0x000e620000000800 */
[----:B--2---:R-:W-:-:S07]  /*0ec0*/  IMAD R2, R7, R10, R6 ;  /* 0x0000000a07027224 */ /* 0x004fce00078e0206 */
[----:B------:R-:W2:Y:S01]  /*0ed0*/  LDC R25, c[0x0][0x600] ;  /* 0x00018000ff197b82 */ /* 0x000ea20000000800 */
[-CC-:B----4-:R-:W-:Y:S02]  /*0ee0*/  SHF.R.U64 R32, R20, R22.reuse, R9.reuse ;  /* 0x0000001614207219 */ /* 0x190fe40000001209 */
[----:B------:R-:W-:Y:S01]  /*0ef0*/  SHF.R.U32.HI R7, RZ, R22, R9 ;  /* 0x00000016ff077219 */ /* 0x000fe20000011609 */
[----:B------:R-:W-:-:S04]  /*0f00*/  IMAD.MOV.U32 R9, RZ, RZ, 0x1 ;  /* 0x00000001ff097424 */ /* 0x000fc800078e00ff */
[----:B------:R-:W4:Y:S01]  /*0f10*/  LDC R28, c[0x0][0x648] ;  /* 0x00019200ff1c7b82 */ /* 0x000f220000000800 */
[-C--:B0-----:R-:W-:Y:S02]  /*0f20*/  SHF.L.U32 R6, R11, R24.reuse, RZ ;  /* 0x000000180b067219 */ /* 0x081fe400000006ff */
[--C-:B------:R-:W-:Y:S02]  /*0f30*/  SHF.R.U64 R22, R32, R24, R7.reuse ;  /* 0x0000001820167219 */ /* 0x100fe40000001207 */
[----:B------:R-:W-:Y:S02]  /*0f40*/  LOP3.LUT R13, RZ, R6, RZ, 0x33, !PT ;  /* 0x00000006ff0d7212 */ /* 0x000fe400078e33ff */
[-C--:B------:R-:W-:Y:S01]  /*0f50*/  SHF.R.U32.HI R7, RZ, R24.reuse, R7 ;  /* 0x00000018ff077219 */ /* 0x080fe20000011607 */
[----:B------:R-:W0:Y:S01]  /*0f60*/  LDC R29, c[0x0][0x638] ;  /* 0x00018e00ff1d7b82 */ /* 0x000e220000000800 */
[----:B------:R-:W-:Y:S01]  /*0f70*/  SHF.L.U32 R12, R9, R24, RZ ;  /* 0x00000018090c7219 */ /* 0x000fe200000006ff */
[----:B------:R-:W-:-:S06]  /*0f80*/  IMAD.MOV.U32 R6, RZ, RZ, R22 ;  /* 0x000000ffff067224 */ /* 0x000fcc00078e0016 */
[----:B------:R-:W0:Y:S01]  /*0f90*/  LDC R30, c[0x0][0x610] ;  /* 0x00018400ff1e7b82 */ /* 0x000e220000000800 */
[----:B-1-3--:R-:W-:Y:S05]  /*0fa0*/  @!P0 BRA `(.L_x_12) ;  /* 0x0000000000288947 */ /* 0x00afea0003800000 */
[----:B------:R-:W1:Y:S02]  /*0fb0*/  LDC R11, c[0x0][0x64c] ;  /* 0x00019300ff0b7b82 */ /* 0x000e640000000800 */
[----:B-1----:R-:W-:-:S05]  /*0fc0*/  IADD3 R11, P0, R22, R11, RZ ;  /* 0x0000000b160b7210 */ /* 0x002fca0007f1e0ff */
        /* <DEDUP_REMOVED lines=8> */
.L_x_12:
[----:B----4-:R-:W-:Y:S01]  /*1050*/  SHF.R.U64 R6, R6, R28, R7 ;  /* 0x0000001c06067219 */ /* 0x010fe20000001207 */
[----:B--2---:R-:W-:Y:S01]  /*1060*/  VIADD R7, R25, 0xffffffff ;  /* 0xffffffff19077836 */ /* 0x004fe20000000000 */
[----:B------:R-:W-:Y:S01]  /*1070*/  LOP3.LUT R13, R32, R13, RZ, 0xc0, !PT ;  /* 0x0000000d200d7212 */ /* 0x000fe200078ec0ff */
[----:B------:R-:W-:Y:S02]  /*1080*/  IMAD.MOV R15, RZ, RZ, -R15 ;  /* 0x000000ffff0f7224 */ /* 0x000fe400078e0a0f */
[----:B------:R-:W-:Y:S01]  /*1090*/  IMAD.MOV R8, RZ, RZ, -R6 ;  /* 0x000000ffff087224 */ /* 0x000fe200078e0a06 */
[----:B------:R-:W-:Y:S01]  /*10a0*/  LOP3.LUT R7, R20, R7, RZ, 0xc0, !PT ;  /* 0x0000000714077212 */ /* 0x000fe200078ec0ff */
[----:B------:R-:W-:Y:S02]  /*10b0*/  IMAD R13, R12, R6, R13 ;  /* 0x000000060c0d7224 */ /* 0x000fe400078e020d */
[----:B------:R-:W-:Y:S02]  /*10c0*/  @P1 IMAD R2, R19, R15, R14 ;  /* 0x0000000f13021224 */ /* 0x000fe400078e020e */
[----:B0-----:R-:W-:-:S02]  /*10d0*/  IMAD R6, R8, R29, R22 ;  /* 0x0000001d08067224 */ /* 0x001fc400078e0216 */
[----:B------:R-:W-:Y:S02]  /*10e0*/  IMAD R2, R13, R30, R2 ;  /* 0x0000001e0d027224 */ /* 0x000fe400078e0202 */
[----:B------:R-:W-:Y:S02]  /*10f0*/  IMAD R19, R6, R25, R7 ;  /* 0x0000001906137224 */ /* 0x000fe400078e0207 */
[----:B------:R-:W-:-:S03]  /*1100*/  IMAD.MOV.U32 R8, RZ, RZ, 0x1 ;  /* 0x00000001ff087424 */ /* 0x000fc600078e00ff */
[----:B------:R-:W-:Y:S02]  /*1110*/  SEL R22, R19, R2, !P1 ;  /* 0x0000000213167207 */ /* 0x000fe40004800000 */
[----:B------:R-:W-:Y:S01]  /*1120*/  SEL R19, R2, R19, !P1 ;  /* 0x0000001302137207 */ /* 0x000fe20004800000 */
[----:B------:R-:W-:-:S07]  /*1130*/  IMAD.MOV.U32 R2, RZ, RZ, R31 ;  /* 0x000000ffff027224 */ /* 0x000fce00078e001f */
.L_x_10:
[----:B------:R-:W-:Y:S05]  /*1140*/  @!P2 BRA `(.L_x_13) ;  /* 0x000000540010a947 */ /* 0x000fea0003800000 */
[----:B------:R-:W-:-:S13]  /*1150*/  ISETP.GT.U32.AND P0, PT, R33, 0x1, PT ;  /* 0x000000012100780c */ /* 0x000fda0003f04070 */
[----:B------:R-:W-:Y:S05]  /*1160*/  @P0 EXIT ;  /* 0x000000000000094d */ /* 0x000fea0003800000 */
.L_x_14:
[----:B------:R-:W-:-:S08]  /*1170*/  NOP ;  /* 0x0000000000007918 */ /* 0x000fd00000000000 */
[----:B------:R-:W1:Y:S02]  /*1180*/  USETMAXREG.TRY_ALLOC.CTAPOOL UP0, 0xe8 ;  /* 0x000000e8000079c8 */ /* 0x000e640008000600 */
[----:B-1----:R-:W-:-:S13]  /*1190*/  PLOP3.LUT P0, PT, PT, PT, UP0, 0x80, 0x0 ;  /* 0x000000000000781c */ /* 0x002fda0003f0f008 */
[----:B------:R-:W-:Y:S05]  /*11a0*/  @!P0 BRA `(.L_x_14) ;  /* 0xfffffffc00f08947 */ /* 0x000fea000383ffff */
[----:B------:R-:W-:-:S13]  /*11b0*/  LOP3.LUT P0, RZ, R8, 0xff, RZ, 0xc0, !PT ;  /* 0x000000ff08ff7812 */ /* 0x000fda000780c0ff */
[----:B------:R-:W-:Y:S05]  /*11c0*/  @!P0 EXIT ;  /* 0x000000000000894d */ /* 0x000fea0003800000 */
[----:B------:R-:W1:Y:S01]  /*11d0*/  S2UR UR4, SR_CgaCtaId ;  /* 0x00000000000479c3 */ /* 0x000e620000008800 */
[----:B------:R-:W-:Y:S01]  /*11e0*/  VIADD R6, R5, 0xffffffff ;  /* 0xffffffff05067836 */ /* 0x000fe20000000000 */
[----:B------:R-:W-:Y:S01]  /*11f0*/  SHF.R.S32.HI R0, RZ, 0x1f, R3 ;  /* 0x0000001fff007819 */ /* 0x000fe20000011403 */
[----:B------:R-:W-:Y:S01]  /*1200*/  UMOV UR41, 0x400 ;  /* 0x0000040000297882 */ /* 0x000fe20000000000 */
[----:B------:R-:W-:Y:S01]  /*1210*/  UISETP.LT.AND UP0, UPT, UR40, 0x1, UPT ;  /* 0x000000012800788c */ /* 0x000fe2000bf01270 */
[----:B------:R-:W-:Y:S01]  /*1220*/  LOP3.LUT R100, R16, 0x1, RZ, 0xfc, !PT ;  /* 0x0000000110647812 */ /* 0x000fe200078efcff */
[----:B------:R-:W-:Y:S01]  /*1230*/  ULDC UR6, c[0x0][0x284] ;  /* 0x0000a10000067ab9 */ /* 0x000fe20000000800 */
[----:B------:R-:W-:Y:S01]  /*1240*/  R2UR UR42, R6 ;  /* 0x00000000062a72ca */ /* 0x000fe200000e0000 */
[----:B------:R-:W-:Y:S01]  /*1250*/  USEL UR43, UR40, 0x1, UP0 ;  /* 0x00000001282b7887 */ /* 0x000fe20008000000 */
[CC--:B------:R-:W-:Y:S01]  /*1260*/  LEA.HI R4, R0.reuse, R3.reuse, RZ, 0x2 ;  /* 0x0000000300047211 */ /* 0x0c0fe200078f10ff */
[----:B------:R-:W-:Y:S01]  /*1270*/  USHF.L.U32 UR46, UR40, 0x1, URZ ;  /* 0x00000001282e7899 */ /* 0x000fe2000800063f */
[----:B------:R-:W-:Y:S01]  /*1280*/  LEA.HI R0, R0, R3, RZ, 0x5 ;  /* 0x0000000300007211 */ /* 0x000fe200078f28ff */
[----:B------:R-:W-:Y:S01]  /*1290*/  UIADD3 UR43, -UR43, UR40, URZ ;  /* 0x000000282b2b7290 */ /* 0x000fe2000fffe13f */
[----:B------:R-:W-:-:S02]  /*12a0*/  SHF.R.S32.HI R90, RZ, 0x2, R4 ;  /* 0x00000002ff5a7819 */ /* 0x000fc40000011404 */
[----:B------:R-:W-:Y:S02]  /*12b0*/  SHF.R.S32.HI R5, RZ, 0x1f, R4 ;  /* 0x0000001fff057819 */ /* 0x000fe40000011404 */
[----:B------:R-:W-:Y:S02]  /*12c0*/  LOP3.LUT R92, R4, 0xfffffffc, RZ, 0xc0, !PT ;  /* 0xfffffffc045c7812 */ /* 0x000fe400078ec0ff */
[----:B------:R-:W-:Y:S01]  /*12d0*/  LEA.HI R5, R5, R90, RZ, 0x3 ;  /* 0x0000005a05057211 */ /* 0x000fe200078f18ff */
[----:B------:R-:W-:Y:S01]  /*12e0*/  USHF.L.U32 UR42, UR42, 0x3, URZ ;  /* 0x000000032a2a7899 */ /* 0x000fe2000800063f */
[----:B------:R-:W-:Y:S01]  /*12f0*/  ISETP.NE.AND P0, PT, R6, RZ, PT ;  /* 0x000000ff0600720c */ /* 0x000fe20003f05270 */
[----:B------:R-:W-:Y:S01]  /*1300*/  IMAD.IADD R92, R3, 0x1, -R92 ;  /* 0x00000001035c7824 */ /* 0x000fe200078e0a5c */
[----:B------:R-:W-:Y:S01]  /*1310*/  LOP3.LUT R5, R5, 0xfffffff8, RZ, 0xc0, !PT ;  /* 0xfffffff805057812 */ /* 0x000fe200078ec0ff */
[----:B-1----:R-:W-:Y:S01]  /*1320*/  ULEA UR41, UR4, UR41, 0x18 ;  /* 0x0000002904297291 */ /* 0x002fe2000f8ec03f */
[----:B------:R-:W-:Y:S01]  /*1330*/  SEL R101, RZ, 0x1, P0 ;  /* 0x00000001ff657807 */ /* 0x000fe20000000000 */
[----:B------:R-:W-:-:S02]  /*1340*/  IMAD.U32 R94, RZ, RZ, UR42 ;  /* 0x0000002aff5e7e24 */ /* 0x000fc4000f8e00ff */
[----:B------:R-:W-:Y:S01]  /*1350*/  UIADD3 UR47, UR41, 0x40, URZ ;  /* 0x00000040292f7890 */ /* 0x000fe2000fffe03f */
[----:B------:R-:W-:Y:S01]  /*1360*/  IMAD.IADD R90, R90, 0x1, -R5 ;  /* 0x000000015a5a7824 */ /* 0x000fe200078e0a05 */
[----:B------:R-:W-:Y:S01]  /*1370*/  UIADD3 UR4, UR41, 0x100, URZ ;  /* 0x0000010029047890 */ /* 0x000fe2000fffe03f */
[----:B------:R-:W-:Y:S01]  /*1380*/  SHF.R.S32.HI R5, RZ, 0x5, R0 ;  /* 0x00000005ff057819 */ /* 0x000fe20000011400 */
[----:B------:R-:W-:Y:S01]  /*1390*/  UIADD3 UR5, UR41, 0x3100, URZ ;  /* 0x0000310029057890 */ /* 0x000fe2000fffe03f */
[C---:B------:R-:W-:Y:S01]  /*13a0*/  LOP3.LUT R96, R94.reuse, 0x8, RZ, 0xc0, !PT ;  /* 0x000000085e607812 */ /* 0x040fe200078ec0ff */
[----:B------:R-:W-:Y:S01]  /*13b0*/  USHF.R.U32.HI UR4, URZ, 0x4, UR4 ;  /* 0x000000043f047899 */ /* 0x000fe20008011604 */
[--C-:B------:R-:W-:Y:S01]  /*13c0*/  SHF.R.S32.HI R91, RZ, 0x1f, R90.reuse ;  /* 0x0000001fff5b7819 */ /* 0x100fe2000001145a */
[----:B------:R-:W-:Y:S01]  /*13d0*/  USHF.R.U32.HI UR5, URZ, 0x4, UR5 ;  /* 0x000000043f057899 */ /* 0x000fe20008011605 */
[C-C-:B------:R-:W-:Y:S01]  /*13e0*/  IMAD R97, R5.reuse, -0x10, -R90.reuse ;  /* 0xfffffff005617824 */ /* 0x140fe200078e0a5a */
[----:B------:R-:W-:Y:S01]  /*13f0*/  ULOP3.LUT UR4, UR4, 0x3fff, URZ, 0xc0, !UPT ;  /* 0x00003fff04047892 */ /* 0x000fe2000f8ec03f */
[----:B------:R-:W-:Y:S01]  /*1400*/  IMAD.U32 R93, RZ, RZ, UR47 ;  /* 0x0000002fff5d7e24 */ /* 0x000fe2000f8e00ff */
[----:B------:R-:W-:Y:S01]  /*1410*/  ULOP3.LUT UR5, UR5, 0x3fff, URZ, 0xc0, !UPT ;  /* 0x00003fff05057892 */ /* 0x000fe2000f8ec03f */
[----:B------:R-:W-:Y:S01]  /*1420*/  IMAD.WIDE R90, R5, 0x10, R90 ;  /* 0x00000010055a7825 */ /* 0x000fe200078e025a */
[----:B------:R-:W-:Y:S01]  /*1430*/  LOP3.LUT R94, R94, 0x8, RZ, 0xc, !PT ;  /* 0x000000085e5e7812 */ /* 0x000fe200078e0cff */
[----:B------:R-:W-:Y:S01]  /*1440*/  ULOP3.LUT UR44, UR4, 0x10000, URZ, 0xfc, !UPT ;  /* 0x00010000042c7892 */ /* 0x000fe2000f8efc3f */
[----:B------:R-:W-:Y:S01]  /*1450*/  LOP3.LUT R96, R96, 0x18, RZ, 0x3c, !PT ;  /* 0x0000001860607812 */ /* 0x000fe200078e3cff */
[----:B------:R-:W-:Y:S01]  /*1460*/  VIADD R95, R93, UR42 ;  /* 0x0000002a5d5f7c36 */ /* 0x000fe20008000000 */
[----:B------:R-:W-:Y:S01]  /*1470*/  ULOP3.LUT UR45, UR5, 0x10000, URZ, 0xfc, !UPT ;  /* 0x00010000052d7892 */ /* 0x000fe2000f8efc3f */
[----:B------:R-:W-:-:S11]  /*1480*/  VIADD R97, R97, UR6 ;  /* 0x0000000661617c36 */ /* 0x000fd60008000000 */
.L_x_162:
[----:B------:R-:W-:Y:S01]  /*1490*/  SHF.L.U32 R0, R101, 0x1f, RZ ;  /* 0x0000001f65007819 */ /* 0x000fe200000006ff */
[----:B------:R-:W-:Y:S02]  /*14a0*/  ULDC UR4, c[0x0][0x28c] ;  /* 0x0000a30000047ab9 */ /* 0x000fe40000000800 */
[----:B------:R-:W-:Y:S01]  /*14b0*/  ISETP.LT.AND P1, PT, RZ, UR4, PT ;  /* 0x00000004ff007c0c */ /* 0x000fe2000bf21270 */
[----:B------:R-:W1:Y:S02]  /*14c0*/  SYNCS.PHASECHK.TRANS64.TRYWAIT P0, [R93+UR42], R0 ;  /* 0x000000005d0075a7 */ /* 0x000e64000800016a */
[----:B-1-34-:R-:W-:Y:S10]  /*14d0*/  @!P0 BRA `(.L_x_15) ;  /* 0x0000006000008947 */ /* 0x01aff40003800000 */
.L_x_183:
[----:B------:R-:W-:Y:S05]  /*14e0*/  @P1 BRA `(.L_x_16) ;  /* 0x0000000000401947 */ /* 0x000fea0003800000 */
[----:B-1----:R-:W-:Y:S01]  /*14f0*/  MOV R0, 0x0 ;  /* 0x0000000000007802 */ /* 0x002fe20000000f00 */
[----:B------:R-:W-:Y:S01]  /*1500*/  ULDC.64 UR4, c[0x4][0x68] ;  /* 0x01001a0000047ab9 */ /* 0x000fe20000000a00 */
[----:B------:R-:W-:Y:S01]  /*1510*/  ULDC.64 UR6, c[0x4][0x8] ;  /* 0x0100020000067ab9 */ /* 0x000fe20000000a00 */
[----:B------:R-:W-:Y:S01]  /*1520*/  IMAD.U32 R4, RZ, RZ, UR4 ;  /* 0x00000004ff047e24 */ /* 0x000fe2000f8e00ff */
[----:B------:R1:W2:Y:S01]  /*1530*/  LDC.64 R14, c[0x4][R0] ;  /* 0x01000000000e7b82 */ /* 0x0002a20000000a00 */
[----:B------:R-:W-:Y:S01]  /*1540*/  IMAD.U32 R5, RZ, RZ, UR5 ;  /* 0x00000005ff057e24 */ /* 0x000fe2000f8e00ff */
[----:B------:R-:W-:Y:S01]  /*1550*/  ULDC.64 UR4, c[0x4][0x70] ;  /* 0x01001c0000047ab9 */ /* 0x000fe20000000a00 */
[----:B------:R-:W-:Y:S02]  /*1560*/  IMAD.U32 R10, RZ, RZ, UR6 ;  /* 0x00000006ff0a7e24 */ /* 0x000fe4000f8e00ff */
[----:B------:R-:W-:Y:S02]  /*1570*/  IMAD.U32 R6, RZ, RZ, UR4 ;  /* 0x00000004ff067e24 */ /* 0x000fe4000f8e00ff */
[----:B------:R-:W-:-:S02]  /*1580*/  IMAD.U32 R7, RZ, RZ, UR5 ;  /* 0x00000005ff077e24 */ /* 0x000fc4000f8e00ff */
[----:B------:R-:W-:Y:S02]  /*1590*/  IMAD.U32 R11, RZ, RZ, UR7 ;  /* 0x00000007ff0b7e24 */ /* 0x000fe4000f8e00ff */
[----:B------:R-:W-:Y:S02]  /*15a0*/  IMAD.MOV.U32 R8, RZ, RZ, 0x1e1 ;  /* 0x000001e1ff087424 */ /* 0x000fe400078e00ff */
[----:B0-----:R-:W-:Y:S02]  /*15b0*/  IMAD.MOV.U32 R12, RZ, RZ, 0x1 ;  /* 0x00000001ff0c7424 */ /* 0x001fe400078e00ff */
[----:B-1----:R-:W-:-:S07]  /*15c0*/  IMAD.MOV.U32 R13, RZ, RZ, RZ ;  /* 0x000000ffff0d7224 */ /* 0x002fce00078e00ff */
[----:B------:R-:W-:-:S07]  /*15d0*/  LEPC R20, `(.L_x_16) ;  /* 0x000000001014794e */ /* 0x000fce0000000000 */
[----:B--2--5:R-:W-:Y:S05]  /*15e0*/  CALL.ABS.NOINC R14 ;  /* 0x000000000e007343 */ /* 0x024fea0003c00000 */
.L_x_16:
[----:B------:R-:W-:-:S13]  /*15f0*/  ISETP.NE.AND P0, PT, R100, 0x3, PT ;  /* 0x000000036400780c */ /* 0x000fda0003f05270 */
[----:B------:R-:W-:Y:S05]  /*1600*/  @!P0 BRA `(.L_x_17) ;  /* 0x0000000000048947 */ /* 0x000fea0003800000 */
[----:B------:R-:W-:Y:S01]  /*1610*/  BPT.TRAP 0x1 ;  /* 0x000000040000795c */ /* 0x000fe20000300000 */
.L_x_17:
[----:B------:R-:W-:Y:S02]  /*1620*/  IMAD.U32 R3, RZ, RZ, UR38 ;  /* 0x00000026ff037e24 */ /* 0x000fe4000f8e00ff */
[----:B-1----:R-:W-:-:S03]  /*1630*/  IMAD.U32 R0, RZ, RZ, UR39 ;  /* 0x00000027ff007e24 */ /* 0x002fc6000f8e00ff */
[----:B------:R-:W-:Y:S02]  /*1640*/  LEA R3, R3, UR41, 0x3 ;  /* 0x0000002903037c11 */ /* 0x000fe4000f8e18ff */
[----:B------:R-:W-:-:S04]  /*1650*/  SHF.L.U32 R0, R0, 0x1f, RZ ;  /* 0x0000001f00007819 */ /* 0x000fc800000006ff */
[----:B------:R1:W2:Y:S01]  /*1660*/  SYNCS.PHASECHK.TRANS64.TRYWAIT P1, [R3+URZ], R0 ;  /* 0x00000000030075a7 */ /* 0x0002a2000802017f */
[----:B------:R-:W-:Y:S05]  /*1670*/  @!P0 BRA `(.L_x_18) ;  /* 0x0000000000048947 */ /* 0x000fea0003800000 */
[----:B------:R-:W-:Y:S01]  /*1680*/  BPT.TRAP 0x1 ;  /* 0x000000040000795c */ /* 0x000fe20000300000 */
.L_x_18:
[----:B--2---:R-:W-:Y:S05]  /*1690*/  @P1 BRA `(.L_x_19) ;  /* 0x0000000000081947 */ /* 0x004fea0003800000 */
[----:B------:R-:W2:Y:S02]  /*16a0*/  SYNCS.PHASECHK.TRANS64.TRYWAIT P1, [R3+URZ], R0 ;  /* 0x00000000030075a7 */ /* 0x000ea4000802017f */
[----:B--2---:R-:W-:Y:S05]  /*16b0*/  @!P1 BRA `(.L_x_20) ;  /* 0x0000005c009c9947 */ /* 0x004fea0003800000 */
.L_x_19:
[----:B------:R-:W-:Y:S05]  /*16c0*/  WARPSYNC.ALL ;  /* 0x0000000000007948 */ /* 0x000fea0003800000 */
[----:B------:R-:W-:Y:S01]  /*16d0*/  ULEA UR4, UR38, UR44, 0x8 ;  /* 0x0000002c26047291 */ /* 0x000fe2000f8e403f */
[----:B------:R-:W-:Y:S01]  /*16e0*/  WARPGROUP.ARRIVE ;  /* 0x00000000000079c5 */ /* 0x000fe20000000000 */
[----:B------:R-:W-:Y:S01]  /*16f0*/  ULEA UR6, UR38, UR45, 0x9 ;  /* 0x0000002d26067291 */ /* 0x000fe2000f8e483f */
[----:B-12---:R-:W-:Y:S01]  /*1700*/  IMAD.U32 R0, RZ, RZ, UR43 ;  /* 0x0000002bff007e24 */ /* 0x006fe2000f8e00ff */
[----:B------:R-:W-:Y:S01]  /*1710*/  UMOV UR5, 0x80000020 ;  /* 0x8000002000057882 */ /* 0x000fe20000000000 */
[----:B------:R-:W-:-:S03]  /*1720*/  UMOV UR7, 0x80000020 ;  /* 0x8000002000077882 */ /* 0x000fc60000000000 */
[----:B------:R-:W-:-:S03]  /*1730*/  ISETP.GE.AND P1, PT, R0, 0x1, PT ;  /* 0x000000010000780c */ /* 0x000fc60003f26270 */
[----:B------:R-:W-:Y:S01]  /*1740*/  HGMMA.64x128x16.F32 R24, gdesc[UR4], RZ, !UPT, gsb0 ;  /* 0x01e00000041879f0 */ /* 0x000fe2000c0008ff */
[----:B------:R-:W-:Y:S02]  /*1750*/  UIADD3 UR4, UR4, 0x2, URZ ;  /* 0x0000000204047890 */ /* 0x000fe4000fffe03f */
[----:B------:R-:W-:Y:S01]  /*1760*/  UIADD3 UR6, UR6, 0x2, URZ ;  /* 0x0000000206067890 */ /* 0x000fe2000fffe03f */
[----:B------:R-:W-:Y:S01]  /*1770*/  UMOV UR5, 0x80000020 ;  /* 0x8000002000057882 */ /* 0x000fe20000000000 */
[----:B------:R-:W-:Y:S01]  /*1780*/  UMOV UR7, 0x80000020 ;  /* 0x8000002000077882 */ /* 0x000fe20000000000 */
[----:B------:R-:W-:Y:S02]  /*1790*/  WARPGROUP.DEPBAR.LE gsb0, 0x0 ;  /* 0x00008000000079c5 */ /* 0x000fe40000010000 */
[----:B------:R-:W-:-:S06]  /*17a0*/  WARPGROUP.ARRIVE ;  /* 0x00000000000079c5 */ /* 0x000fcc0000000000 */
[----:B------:R-:W-:Y:S03]  /*17b0*/  HGMMA.64x128x16.F32 R24, gdesc[UR4], R24, gsb0 ;  /* 0x01e00000041879f0 */ /* 0x000fe60008000818 */
[----:B------:R-:W-:Y:S02]  /*17c0*/  WARPGROUP.DEPBAR.LE gsb0, 0x0 ;  /* 0x00008000000079c5 */ /* 0x000fe40000010000 */
[----:B------:R-:W-:Y:S05]  /*17d0*/  @!P1 BRA `(.L_x_21) ;  /* 0x0000000000d09947 */ /* 0x000fea0003800000 */
[----:B------:R-:W-:Y:S01]  /*17e0*/  UIADD3 UR4, UR38, 0x1, URZ ;  /* 0x0000000126047890 */ /* 0x000fe2000fffe03f */
[----:B------:R-:W-:Y:S01]  /*17f0*/  IMAD.U32 R0, RZ, RZ, UR43 ;  /* 0x0000002bff007e24 */ /* 0x000fe2000f8e00ff */
[----:B------:R-:W-:Y:S02]  /*1800*/  UMOV UR9, UR38 ;  /* 0x0000002600097c82 */ /* 0x000fe40008000000 */
[----:B------:R-:W-:-:S04]  /*1810*/  UISETP.NE.AND UP0, UPT, UR4, 0x3, UPT ;  /* 0x000000030400788c */ /* 0x000fc8000bf05270 */
[----:B------:R-:W-:Y:S02]  /*1820*/  USEL UR5, URZ, 0x1, UP0 ;  /* 0x000000013f057887 */ /* 0x000fe40008000000 */
[----:B------:R-:W-:Y:S02]  /*1830*/  USEL UR8, UR4, URZ, UP0 ;  /* 0x0000003f04087287 */ /* 0x000fe40008000000 */
[----:B------:R-:W-:-:S06]  /*1840*/  ULOP3.LUT UR5, UR39, UR5, URZ, 0x3c, !UPT ;  /* 0x0000000527057292 */ /* 0x000fcc000f8e3c3f */
[----:B------:R-:W-:-:S07]  /*1850*/  IMAD.U32 R5, RZ, RZ, UR5 ;  /* 0x00000005ff057e24 */ /* 0x000fce000f8e00ff */
.L_x_28:
[----:B-12---:R-:W-:Y:S05]  /*1860*/  @!P0 BRA `(.L_x_22) ;  /* 0x0000000000048947 */ /* 0x006fea0003800000 */
[----:B------:R-:W-:Y:S01]  /*1870*/  BPT.TRAP 0x1 ;  /* 0x000000040000795c */ /* 0x000fe20000300000 */
.L_x_22:
[----:B------:R-:W-:Y:S01]  /*1880*/  ULEA UR4, UR8, UR41, 0x3 ;  /* 0x0000002908047291 */ /* 0x000fe2000f8e183f */
[----:B------:R-:W-:-:S08]  /*1890*/  SHF.L.U32 R3, R5, 0x1f, RZ ;  /* 0x0000001f05037819 */ /* 0x000fd000000006ff */
[----:B------:R1:W2:Y:S01]  /*18a0*/  SYNCS.PHASECHK.TRANS64.TRYWAIT P1, [UR4], R3 ;  /* 0x00000003ff0075a7 */ /* 0x0002a20008020144 */
[----:B------:R-:W-:Y:S05]  /*18b0*/  @!P0 BRA `(.L_x_23) ;  /* 0x0000000000048947 */ /* 0x000fea0003800000 */
[----:B------:R-:W-:Y:S01]  /*18c0*/  BPT.TRAP 0x1 ;  /* 0x000000040000795c */ /* 0x000fe20000300000 */
.L_x_23:
[----:B--2---:R-:W-:Y:S05]  /*18d0*/  @P1 BRA `(.L_x_24) ;  /* 0x0000000000081947 */ /* 0x004fea0003800000 */
[----:B------:R-:W2:Y:S02]  /*18e0*/  SYNCS.PHASECHK.TRANS64.TRYWAIT P1, [UR4], R3 ;  /* 0x00000003ff0075a7 */ /* 0x000ea40008020144 */
[----:B--2---:R-:W-:Y:S05]  /*18f0*/  @!P1 BRA `(.L_x_25) ;  /* 0x0000005c00209947 */ /* 0x004fea0003800000 */
.L_x_24:
[----:B------:R-:W-:Y:S01]  /*1900*/  ULEA UR4, UR8, UR44, 0x8 ;  /* 0x0000002c08047291 */ /* 0x000fe2000f8e403f */
[----:B------:R-:W-:Y:S01]  /*1910*/  WARPGROUP.ARRIVE ;  /* 0x00000000000079c5 */ /* 0x000fe20000000000 */
[----:B------:R-:W-:Y:S01]  /*1920*/  ULEA UR6, UR8, UR45, 0x9 ;  /* 0x0000002d08067291 */ /* 0x000fe2000f8e483f */
[----:B------:R-:W-:Y:S01]  /*1930*/  UMOV UR5, 0x80000020 ;  /* 0x8000002000057882 */ /* 0x000fe20000000000 */
[----:B------:R-:W-:-:S07]  /*1940*/  UMOV UR7, 0x80000020 ;  /* 0x8000002000077882 */ /* 0x000fce0000000000 */
[----:B------:R-:W-:Y:S01]  /*1950*/  HGMMA.64x128x16.F32 R24, gdesc[UR4], R24, gsb0 ;  /* 0x01e00000041879f0 */ /* 0x000fe20008000818 */
        /* <DEDUP_REMOVED lines=9> */
[----:B------:R-:W-:Y:S01]  /*19f0*/  BPT.TRAP 0x1 ;  /* 0x000000040000795c */ /* 0x000fe20000300000 */
.L_x_26:
[----:B------:R-:W-:Y:S01]  /*1a00*/  ULEA UR4, UR9, UR41, 0x3 ;  /* 0x0000002909047291 */ /* 0x000fe2000f8e183f */
[----:B------:R-:W-:-:S03]  /*1a10*/  ISETP.GT.U32.AND P1, PT, R16, 0x1, PT ;  /* 0x000000011000780c */ /* 0x000fc60003f24070 */
[----:B------:R-:W-:-:S04]  /*1a20*/  UIADD3 UR4, UR4, 0x18, URZ ;  /* 0x0000001804047890 */ /* 0x000fc8000fffe03f */
[----:B------:R-:W-:-:S09]  /*1a30*/  UPRMT UR4, URZ, 0x654, UR4 ;  /* 0x000006543f047896 */ /* 0x000fd20008000004 */
[----:B------:R-:W-:Y:S01]  /*1a40*/  SYNCS.ARRIVE.TRANS64.RED.A1T0 RZ, [UR4], RZ ;  /* 0x000000ffffff79a7 */ /* 0x000fe20008100404 */
[----:B------:R-:W-:Y:S05]  /*1a50*/  @P1 BRA `(.L_x_27) ;  /* 0x0000000000041947 */ /* 0x000fea0003800000 */
[----:B------:R-:W-:Y:S01]  /*1a60*/  BPT.TRAP 0x1 ;  /* 0x000000040000795c */ /* 0x000fe20000300000 */
.L_x_27:
[----:B------:R-:W-:Y:S01]  /*1a70*/  UIADD3 UR8, UR8, 0x1, URZ ;  /* 0x0000000108087890 */ /* 0x000fe2000fffe03f */
[C---:B------:R-:W-:Y:S01]  /*1a80*/  ISETP.GT.AND P1, PT, R0.reuse, 0x1, PT ;  /* 0x000000010000780c */ /* 0x040fe20003f24270 */
[----:B------:R-:W-:Y:S01]  /*1a90*/  UIADD3 UR9, UR9, 0x1, URZ ;  /* 0x0000000109097890 */ /* 0x000fe2000fffe03f */
[----:B------:R-:W-:Y:S01]  /*1aa0*/  VIADD R0, R0, 0xffffffff ;  /* 0xffffffff00007836 */ /* 0x000fe20000000000 */
[----:B------:R-:W-:Y:S02]  /*1ab0*/  UISETP.NE.AND UP0, UPT, UR8, 0x3, UPT ;  /* 0x000000030800788c */ /* 0x000fe4000bf05270 */
[----:B------:R-:W-:Y:S02]  /*1ac0*/  UISETP.NE.AND UP1, UPT, UR9, 0x3, UPT ;  /* 0x000000030900788c */ /* 0x000fe4000bf25270 */
[----:B------:R-:W-:Y:S02]  /*1ad0*/  USEL UR4, URZ, 0x1, UP0 ;  /* 0x000000013f047887 */ /* 0x000fe40008000000 */
[----:B------:R-:W-:-:S02]  /*1ae0*/  USEL UR8, UR8, URZ, UP0 ;  /* 0x0000003f08087287 */ /* 0x000fc40008000000 */
[----:B------:R-:W-:Y:S02]  /*1af0*/  USEL UR9, UR9, URZ, UP1 ;  /* 0x0000003f09097287 */ /* 0x000fe40008800000 */
[----:B------:R-:W-:Y:S01]  /*1b00*/  LOP3.LUT R5, R5, UR4, RZ, 0x3c, !PT ;  /* 0x0000000405057c12 */ /* 0x000fe2000f8e3cff */
[----:B------:R-:W-:Y:S09]  /*1b10*/  @P1 BRA `(.L_x_28) ;  /* 0xfffffffc00501947 */ /* 0x000ff2000383ffff */
.L_x_21:
[----:B------:R-:W3:Y:S01]  /*1b20*/  LDC R0, c[0x0][0x28c] ;  /* 0x0000a300ff007b82 */ /* 0x000ee20000000800 */
[----:B------:R4:W-:Y:S01]  /*1b30*/  SYNCS.ARRIVE.TRANS64.A1T0 RZ, [R94+UR47], RZ ;  /* 0x000000ff5eff79a7 */ /* 0x0009e2000810002f */
[----:B---3--:R-:W-:-:S13]  /*1b40*/  ISETP.GE.AND P1, PT, R0, 0x1, PT ;  /* 0x000000010000780c */ /* 0x008fda0003f26270 */
[----:B----4-:R-:W-:Y:S05]  /*1b50*/  @!P1 BRA `(.L_x_29) ;  /* 0x0000000000349947 */ /* 0x010fea0003800000 */
[----:B------:R-:W-:Y:S05]  /*1b60*/  @!P0 BRA `(.L_x_30) ;  /* 0x0000000000048947 */ /* 0x000fea0003800000 */
[----:B------:R-:W-:Y:S01]  /*1b70*/  BPT.TRAP 0x1 ;  /* 0x000000040000795c */ /* 0x000fe20000300000 */
.L_x_30:
[----:B------:R-:W-:Y:S01]  /*1b80*/  UIADD3 UR6, UR43, UR38, URZ ;  /* 0x000000262b067290 */ /* 0x000fe2000fffe03f */
[----:B------:R-:W-:-:S03]  /*1b90*/  ISETP.GT.U32.AND P0, PT, R16, 0x1, PT ;  /* 0x000000011000780c */ /* 0x000fc60003f04070 */
[----:B------:R-:W-:-:S04]  /*1ba0*/  UIMAD.WIDE.U32 UR4, UR6, -0x55555555, URZ ;  /* 0xaaaaaaab060478a5 */ /* 0x000fc8000f8e003f */
[----:B------:R-:W-:-:S04]  /*1bb0*/  USHF.R.U32.HI UR4, URZ, 0x1, UR5 ;  /* 0x000000013f047899 */ /* 0x000fc80008011605 */
[----:B------:R-:W-:-:S04]  /*1bc0*/  UIMAD UR6, UR4, -0x3, UR6 ;  /* 0xfffffffd040678a4 */ /* 0x000fc8000f8e0206 */
[----:B------:R-:W-:-:S04]  /*1bd0*/  ULEA UR6, UR6, UR41, 0x3 ;  /* 0x0000002906067291 */ /* 0x000fc8000f8e183f */
[----:B------:R-:W-:-:S04]  /*1be0*/  UIADD3 UR6, UR6, 0x18, URZ ;  /* 0x0000001806067890 */ /* 0x000fc8000fffe03f */
[----:B------:R-:W-:-:S09]  /*1bf0*/  UPRMT UR6, URZ, 0x654, UR6 ;  /* 0x000006543f067896 */ /* 0x000fd20008000006 */
[----:B------:R-:W-:Y:S01]  /*1c00*/  SYNCS.ARRIVE.TRANS64.RED.A1T0 RZ, [UR6], RZ ;  /* 0x000000ffffff79a7 */ /* 0x000fe20008100406 */
[----:B------:R-:W-:Y:S05]  /*1c10*/  @P0 BRA `(.L_x_29) ;  /* 0x0000000000040947 */ /* 0x000fea0003800000 */
[----:B------:R-:W-:Y:S01]  /*1c20*/  BPT.TRAP 0x1 ;  /* 0x000000040000795c */ /* 0x000fe20000300000 */
.L_x_29:
[----:B------:R-:W-:Y:S01]  /*1c30*/  SHF.L.U32 R0, R101, 0x1f, RZ ;  /* 0x0000001f65007819 */ /* 0x000fe200000006ff */
[----:B------:R-:W-:Y:S01]  /*1c40*/  UIADD3 UR38, UR46, UR38, URZ ;  /* 0x000000262e267290 */ /* 0x000fe2000fffe03f */
[----:B------:R-:W3:Y:S01]  /*1c50*/  LDC R9, c[0x0][0x288] ;  /* 0x0000a200ff097b82 */ /* 0x000ee20000000800 */
[----:B------:R-:W-:Y:S01]  /*1c60*/  UISETP.GE.U32.AND UP1, UPT, UR46, 0x3, UPT ;  /* 0x000000032e00788c */ /* 0x000fe2000bf26070 */
[----:B------:R-:W-:Y:S01]  /*1c70*/  IMAD.SHL.U32 R10, R92, 0x2, RZ ;  /* 0x000000025c0a7824 */ /* 0x000fe200078e00ff */
[----:B------:R-:W-:Y:S02]  /*1c80*/  UISETP.GT.U32.AND UP0, UPT, UR38, 0x2, UPT ;  /* 0x000000022600788c */ /* 0x000fe4000bf04070 */
[----:B------:R-:W-:Y:S02]  /*1c90*/  UIMAD.WIDE.U32 UR4, UR38, -0x55555555, URZ ;  /* 0xaaaaaaab260478a5 */ /* 0x000fe4000f8e003f */
[----:B------:R-:W-:Y:S01]  /*1ca0*/  UISETP.LT.U32.AND UP0, UPT, UR46, 0x3, UP0 ;  /* 0x000000032e00788c */ /* 0x000fe20008701070 */
[----:B------:R-:W4:Y:S01]  /*1cb0*/  SYNCS.PHASECHK.TRANS64.TRYWAIT P0, [R93+UR42+0x10], R0 ;  /* 0x000010005d0075a7 */ /* 0x000f22000800016a */
[----:B------:R-:W-:Y:S01]  /*1cc0*/  USHF.R.U32.HI UR4, URZ, 0x1, UR5 ;  /* 0x000000013f047899 */ /* 0x000fe20008011605 */
[----:B------:R-:W-:Y:S01]  /*1cd0*/  SHF.R.S32.HI R11, RZ, 0x1f, R10 ;  /* 0x0000001fff0b7819 */ /* 0x000fe2000001140a */
[----:B------:R-:W-:-:S02]  /*1ce0*/  USEL UR6, URZ, 0x1, !UP0 ;  /* 0x000000013f067887 */ /* 0x000fc4000c000000 */
[----:B------:R-:W-:Y:S02]  /*1cf0*/  UIMAD UR38, UR4, -0x3, UR38 ;  /* 0xfffffffd042678a4 */ /* 0x000fe4000f8e0226 */
[----:B------:R-:W-:-:S04]  /*1d00*/  ULOP3.LUT UR39, UR39, UR6, URZ, 0x3c, !UPT ;  /* 0x0000000627277292 */ /* 0x000fc8000f8e3c3f */
[----:B------:R-:W-:Y:S01]  /*1d10*/  @UP1 ULOP3.LUT UR39, UR39, 0x1, UR4, 0x78, !UPT ;  /* 0x0000000127271892 */ /* 0x000fe2000f8e7804 */
[----:B---34-:R-:W-:Y:S11]  /*1d20*/  @!P0 BRA `(.L_x_31) ;  /* 0x00000058002c8947 */ /* 0x018ff60003800000 */
.L_x_184:
[----:B---3--:R-:W-:Y:S01]  /*1d30*/  IMAD.SHL.U32 R0, R19, 0x40, RZ ;  /* 0x0000004013007824 */ /* 0x008fe200078e00ff */
[----:B------:R-:W-:Y:S01]  /*1d40*/  ULDC UR6, c[0x0][0x284] ;  /* 0x0000a10000067ab9 */ /* 0x000fe20000000800 */
[----:B------:R-:W-:Y:S01]  /*1d50*/  IMAD.SHL.U32 R20, R22, 0x80, RZ ;  /* 0x0000008016147824 */ /* 0x000fe200078e00ff */
[----:B0-----:R-:W-:Y:S01]  /*1d60*/  SHF.R.S32.HI R13, RZ, 0x1f, R2 ;  /* 0x0000001fff0d7819 */ /* 0x001fe20000011402 */
[----:B------:R-:W-:Y:S01]  /*1d70*/  ULDC.64 UR4, c[0x0][0x5d0] ;  /* 0x0001740000047ab9 */ /* 0x000fe20000000a00 */
[----:B------:R-:W-:Y:S01]  /*1d80*/  ISETP.GE.AND P0, PT, R0, UR6, PT ;  /* 0x0000000600007c0c */ /* 0x000fe2000bf06270 */
[----:B--2---:R-:W-:Y:S01]  /*1d90*/  IMAD.WIDE.U32 R4, R2, UR4, R10 ;  /* 0x0000000402047c25 */ /* 0x004fe2000f8e000a */
[----:B------:R-:W-:Y:S02]  /*1da0*/  SHF.R.S32.HI R21, RZ, 0x1f, R20 ;  /* 0x0000001fff157819 */ /* 0x000fe40000011414 */
[C---:B------:R-:W-:Y:S01]  /*1db0*/  ISETP.GE.OR P0, PT, R20.reuse, R9, P0 ;  /* 0x000000091400720c */ /* 0x040fe20000706670 */
[----:B-1----:R-:W-:Y:S01]  /*1dc0*/  IMAD R3, R13, UR4, RZ ;  /* 0x000000040d037c24 */ /* 0x002fe2000f8e02ff */
[----:B------:R-:W-:-:S03]  /*1dd0*/  IADD3 R4, P1, R20, R4, RZ ;  /* 0x0000000414047210 */ /* 0x000fc60007f3e0ff */
[----:B------:R-:W-:-:S05]  /*1de0*/  IMAD R3, R2, UR5, R3 ;  /* 0x0000000502037c24 */ /* 0x000fca000f8e0203 */
[----:B------:R-:W-:-:S03]  /*1df0*/  IADD3.X R5, R21, R5, R3, P1, !PT ;  /* 0x0000000515057210 */ /* 0x000fc60000ffe403 */
[----:B------:R-:W-:Y:S05]  /*1e00*/  @P0 BRA `(.L_x_32) ;  /* 0x0000004000300947 */ /* 0x000fea0003800000 */
[----:B------:R-:W0:Y:S01]  /*1e10*/  LDC.64 R6, c[0x0][0x5c8] ;  /* 0x00017200ff067b82 */ /* 0x000e220000000a00 */
[----:B-----5:R-:W-:Y:S01]  /*1e20*/  FSETP.NEU.AND P0, PT, R89, RZ, PT ;  /* 0x000000ff5900720b */ /* 0x020fe20003f0d000 */
[----:B------:R-:W-:Y:S01]  /*1e30*/  IMAD R3, R92, -0x2, R9 ;  /* 0xfffffffe5c037824 */ /* 0x000fe200078e0209 */
[----:B------:R-:W-:Y:S01]  /*1e40*/  BSSY B0, `(.L_x_32) ;  /* 0x0000408000007945 */ /* 0x000fe20003800000 */
[----:B------:R-:W-:-:S04]  /*1e50*/  IMAD.WIDE R102, R19, 0x40, R90 ;  /* 0x0000004013667825 */ /* 0x000fc800078e025a */
[----:B------:R-:W-:Y:S02]  /*1e60*/  IMAD.IADD R3, R3, 0x1, -R20 ;  /* 0x0000000103037824 */ /* 0x000fe400078e0a14 */
[----:B------:R-:W-:-:S03]  /*1e70*/  IMAD.IADD R0, R97, 0x1, -R0 ;  /* 0x0000000161007824 */ /* 0x000fc600078e0a00 */
[----:B------:R-:W-:-:S04]  /*1e80*/  ISETP.GT.AND P2, PT, R3, RZ, PT ;  /* 0x000000ff0300720c */ /* 0x000fc80003f44270 */
[----:B------:R-:W-:Y:S01]  /*1e90*/  ISETP.GT.AND P1, PT, R0, RZ, P2 ;  /* 0x000000ff0000720c */ /* 0x000fe20001724270 */
[-C--:B0-----:R-:W-:Y:S02]  /*1ea0*/  IMAD R8, R103, R6.reuse, RZ ;  /* 0x0000000667087224 */ /* 0x081fe400078e02ff */
[----:B------:R-:W-:-:S04]  /*1eb0*/  IMAD.WIDE.U32 R104, R102, R6, R4 ;  /* 0x0000000666687225 */ /* 0x000fc800078e0004 */
[----:B------:R-:W-:-:S04]  /*1ec0*/  IMAD R5, R102, R7, R8 ;  /* 0x0000000766057224 */ /* 0x000fc800078e0208 */
[----:B------:R-:W-:Y:S01]  /*1ed0*/  IMAD.IADD R9, R105, 0x1, R5 ;  /* 0x0000000169097824 */ /* 0x000fe200078e0205 */
[----:B------:R-:W-:Y:S06]  /*1ee0*/  @!P0 BRA `(.L_x_33) ;  /* 0x0000002c00248947 */ /* 0x000fec0003800000 */
[----:B------:R-:W0:Y:S01]  /*1ef0*/  LDC.64 R106, c[0x0][0x5b8] ;  /* 0x00016e00ff6a7b82 */ /* 0x000e220000000a00 */
[----:B------:R-:W-:-:S07]  /*1f00*/  ULDC.64 UR4, c[0x0][0x5c0] ;  /* 0x0001700000047ab9 */ /* 0x000fce0000000a00 */
[----:B------:R-:W1:Y:S08]  /*1f10*/  LDC.64 R108, c[0x0][0x5b0] ;  /* 0x00016c00ff6c7b82 */ /* 0x000e700000000a00 */
[----:B------:R-:W2:Y:S01]  /*1f20*/  LDC.64 R110, c[0x0][0x5a8] ;  /* 0x00016a00ff6e7b82 */ /* 0x000ea20000000a00 */
[-C--:B0-----:R-:W-:Y:S02]  /*1f30*/  IMAD R8, R13, R106.reuse, RZ ;  /* 0x0000006a0d087224 */ /* 0x081fe400078e02ff */
[----:B------:R-:W-:-:S04]  /*1f40*/  IMAD.WIDE.U32 R4, R2, R106, R10 ;  /* 0x0000006a02047225 */ /* 0x000fc800078e000a */
[----:B------:R-:W-:Y:S01]  /*1f50*/  IMAD R105, R2, R107, R8 ;  /* 0x0000006b02697224 */ /* 0x000fe200078e0208 */
[----:B------:R-:W-:Y:S01]  /*1f60*/  IADD3 R12, P0, R20, R4, RZ ;  /* 0x00000004140c7210 */ /* 0x000fe20007f1e0ff */
[----:B-1----:R-:W-:-:S03]  /*1f70*/  IMAD R4, R103, R108, RZ ;  /* 0x0000006c67047224 */ /* 0x002fc600078e02ff */
[----:B------:R-:W-:Y:S01]  /*1f80*/  IADD3.X R13, R21, R5, R105, P0, !PT ;  /* 0x00000005150d7210 */ /* 0x000fe200007fe469 */
[C---:B------:R-:W-:Y:S02]  /*1f90*/  IMAD R107, R102.reuse, R109, R4 ;  /* 0x0000006d666b7224 */ /* 0x040fe400078e0204 */
[----:B------:R-:W-:-:S04]  /*1fa0*/  IMAD.WIDE.U32 R4, R102, R108, R12 ;  /* 0x0000006c66047225 */ /* 0x000fc800078e000c */
[----:B------:R-:W-:Y:S01]  /*1fb0*/  IMAD.IADD R5, R5, 0x1, R107 ;  /* 0x0000000105057824 */ /* 0x000fe200078e026b */
[----:B--2---:R-:W-:-:S04]  /*1fc0*/  LEA R14, P0, R4, R110, 0x1 ;  /* 0x0000006e040e7211 */ /* 0x004fc800078008ff */
[----:B------:R-:W-:-:S05]  /*1fd0*/  LEA.HI.X R15, R4, R111, R5, 0x1, P0 ;  /* 0x0000006f040f7211 */ /* 0x000fca00000f0c05 */
[----:B------:R-:W2:Y:S01]  /*1fe0*/  @P1 LDG.E.LTC128B.U16 R19, desc[UR36][R14.64] ;  /* 0x000000240e131981 */ /* 0x000ea2000c1e1520 */
[----:B------:R-:W-:Y:S01]  /*1ff0*/  IMAD.WIDE.U32 R4, R102, R108, R20 ;  /* 0x0000006c66047225 */ /* 0x000fe200078e0014 */
[----:B------:R-:W-:Y:S02]  /*2000*/  BSSY B1, `(.L_x_34) ;  /* 0x0000015000017945 */ /* 0x000fe40003800000 */
[----:B------:R-:W-:-:S04]  /*2010*/  IADD3 R98, P0, R10, R4, RZ ;  /* 0x000000040a627210 */ /* 0x000fc80007f1e0ff */
[----:B------:R-:W-:Y:S02]  /*2020*/  IADD3.X R99, R11, R107, R5, P0, !PT ;  /* 0x0000006b0b637210 */ /* 0x000fe400007fe405 */
[----:B------:R-:W-:Y:S01]  /*2030*/  LEA R8, P0, R104, UR4, 0x1 ;  /* 0x0000000468087c11 */ /* 0x000fe2000f8008ff */
[----:B------:R-:W-:-:S03]  /*2040*/  IMAD.WIDE.U32 R98, R2, R106, R98 ;  /* 0x0000006a02627225 */ /* 0x000fc600078e0062 */
[----:B------:R-:W-:Y:S02]  /*2050*/  LEA.HI.X R9, R104, UR5, R9, 0x1, P0 ;  /* 0x0000000568097c11 */ /* 0x000fe400080f0c09 */
[----:B------:R-:W-:-:S04]  /*2060*/  ISETP.GT.AND P0, PT, R3, 0x1, PT ;  /* 0x000000010300780c */ /* 0x000fc80003f04270 */
[----:B------:R-:W-:Y:S01]  /*2070*/  ISETP.GT.AND P3, PT, R0, RZ, P0 ;  /* 0x000000ff0000720c */ /* 0x000fe20000764270 */
[----:B--2---:R-:W-:-:S05]  /*2080*/  HADD2.F32 R4, -RZ, R19.H0_H0 ;  /* 0x20000013ff047230 */ /* 0x004fca0000004100 */
[----:B------:R-:W-:Y:S01]  /*2090*/  FMUL R5, R4, R89 ;  /* 0x0000005904057220 */ /* 0x000fe20000400000 */
[----:B------:R-:W-:-:S03]  /*20a0*/  LEA R4, P4, R98, R110, 0x1 ;  /* 0x0000006e62047211 */ /* 0x000fc600078808ff */
[----:B------:R-:W-:-:S05]  /*20b0*/  FFMA R5, R24, R88, R5 ;  /* 0x0000005818057223 */ /* 0x000fca0000000005 */
[----:B------:R-:W-:Y:S01]  /*20c0*/  F2FP.F16.F32.PACK_AB R14, RZ, R5 ;  /* 0x00000005ff0e723e */ /* 0x000fe200000000ff */
[----:B------:R-:W-:-:S03]  /*20d0*/  IMAD.IADD R5, R105, 0x1, R99 ;  /* 0x0000000169057824 */ /* 0x000fc600078e0263 */
[----:B------:R-:W-:Y:S01]  /*20e0*/  PRMT R15, R14, 0x7610, R15 ;  /* 0x000076100e0f7816 */ /* 0x000fe2000000000f */
[----:B------:R-:W-:Y:S01]  /*20f0*/  IMAD.SHL.U32 R14, R108, 0x8, RZ ;  /* 0x000000086c0e7824 */ /* 0x000fe200078e00ff */
[----:B------:R-:W-:-:S03]  /*2100*/  LEA.HI.X R5, R98, R111, R5, 0x1, P4 ;  /* 0x0000006f62057211 */ /* 0x000fc600020f0c05 */
[----:B------:R0:W-:Y:S02]  /*2110*/  @P1 STG.E.U16 desc[UR36][R8.64], R15 ;  /* 0x0000000f08001986 */ /* 0x0001e4000c101524 */
[----:B0-----:R-:W-:Y:S01]  /*2120*/  SHF.L.U64.HI R15, R108, 0x3, R109 ;  /* 0x000000036c0f7819 */ /* 0x001fe2000001026d */
[----:B------:R-:W-:Y:S06]  /*2130*/  @!P3 BRA `(.L_x_35) ;  /* 0x000000000004b947 */ /* 0x000fec0003800000 */
[----:B------:R0:W5:Y:S02]  /*2140*/  LDG.E.LTC128B.U16 R19, desc[UR36][R4.64+0x2] ;  /* 0x0000022404137981 */ /* 0x000164000c1e1520 */
.L_x_35:
[----:B------:R-:W-:Y:S05]  /*2150*/  BSYNC B1 ;  /* 0x0000000000017941 */ /* 0x000fea0003800000 */
.L_x_34:
[----:B-----5:R-:W-:Y:S01]  /*2160*/  HADD2.F32 R22, -RZ, R19.H0_H0 ;  /* 0x20000013ff167230 */ /* 0x020fe20000004100 */
[----:B------:R-:W-:Y:S01]  /*2170*/  ISETP.GT.AND P2, PT, R0, 0x8, P2 ;  /* 0x000000080000780c */ /* 0x000fe20001744270 */
[----:B------:R-:W-:-:S04]  /*2180*/  IMAD.WIDE.U32 R14, R102, R108, R14 ;  /* 0x0000006c660e7225 */ /* 0x000fc800078e000e */
[----:B------:R-:W-:Y:S01]  /*2190*/  FMUL R22, R22, R89 ;  /* 0x0000005916167220 */ /* 0x000fe20000400000 */
[----:B------:R-:W-:Y:S01]  /*21a0*/  IMAD.IADD R107, R107, 0x1, R15 ;  /* 0x000000016b6b7824 */ /* 0x000fe200078e020f */
[----:B------:R-:W-:Y:S02]  /*21b0*/  IADD3 R15, P1, R12, R14, RZ ;  /* 0x0000000e0c0f7210 */ /* 0x000fe40007f3e0ff */
[----:B------:R-:W-:-:S03]  /*21c0*/  FFMA R22, R25, R88, R22 ;  /* 0x0000005819167223 */ /* 0x000fc60000000016 */
[----:B------:R-:W-:Y:S01]  /*21d0*/  IMAD.X R24, R107, 0x1, R13, P1 ;  /* 0x000000016b187824 */ /* 0x000fe200008e060d */
[C---:B------:R-:W-:Y:S02]  /*21e0*/  LEA R12, P1, R15.reuse, R110, 0x1 ;  /* 0x0000006e0f0c7211 */ /* 0x040fe400078208ff */
[----:B------:R-:W-:Y:S02]  /*21f0*/  F2FP.F16.F32.PACK_AB R22, RZ, R22 ;  /* 0x00000016ff16723e */ /* 0x000fe400000000ff */
[----:B------:R-:W-:-:S03]  /*2200*/  LEA.HI.X R13, R15, R111, R24, 0x1, P1 ;  /* 0x0000006f0f0d7211 */ /* 0x000fc600008f0c18 */
[----:B------:R1:W-:Y:S04]  /*2210*/  @P3 STG.E.U16 desc[UR36][R8.64+0x2], R22 ;  /* 0x0000021608003986 */ /* 0x0003e8000c101524 */
[----:B------:R-:W2:Y:S01]  /*2220*/  @P2 LDG.E.LTC128B.U16 R19, desc[UR36][R12.64] ;  /* 0x000000240c132981 */ /* 0x000ea2000c1e1520 */
[----:B------:R-:W-:Y:S01]  /*2230*/  IADD3 R14, P1, P3, R10, R14, R20 ;  /* 0x0000000e0a0e7210 */ /* 0x000fe20007b3e014 */
[----:B------:R-:W-:Y:S01]  /*2240*/  BSSY B1, `(.L_x_36) ;  /* 0x0000011000017945 */ /* 0x000fe20003800000 */
[----:B------:R-:W-:Y:S02]  /*2250*/  SHF.L.U64.HI R7, R6, 0x4, R7 ;  /* 0x0000000406077819 */ /* 0x000fe40000010207 */
[----:B------:R-:W-:Y:S02]  /*2260*/  IADD3.X R15, R11, R107, R21, P1, P3 ;  /* 0x0000006b0b0f7210 */ /* 0x000fe40000fe6415 */
[----:B------:R-:W-:Y:S01]  /*2270*/  ISETP.GT.AND P0, PT, R0, 0x8, P0 ;  /* 0x000000080000780c */ /* 0x000fe20000704270 */
[----:B------:R-:W-:-:S04]  /*2280*/  IMAD.WIDE.U32 R14, R2, R106, R14 ;  /* 0x0000006a020e7225 */ /* 0x000fc800078e000e */
[----:B------:R-:W-:Y:S02]  /*2290*/  IMAD.IADD R2, R105, 0x1, R15 ;  /* 0x0000000169027824 */ /* 0x000fe400078e020f */
[----:B--2---:R-:W-:-:S05]  /*22a0*/  HADD2.F32 R10, -RZ, R19.H0_H0 ;  /* 0x20000013ff0a7230 */ /* 0x004fca0000004100 */
[----:B------:R-:W-:Y:S01]  /*22b0*/  FMUL R11, R10, R89 ;  /* 0x000000590a0b7220 */ /* 0x000fe20000400000 */
[----:B------:R-:W-:Y:S02]  /*22c0*/  LEA R10, P1, R6, R8, 0x4 ;  /* 0x00000008060a7211 */ /* 0x000fe400078220ff */
[----:B------:R-:W-:Y:S01]  /*22d0*/  LEA R6, P3, R14, R110, 0x1 ;  /* 0x0000006e0e067211 */ /* 0x000fe200078608ff */
[----:B------:R-:W-:-:S05]  /*22e0*/  FFMA R11, R26, R88, R11 ;  /* 0x000000581a0b7223 */ /* 0x000fca000000000b */
[----:B------:R-:W-:Y:S01]  /*22f0*/  F2FP.F16.F32.PACK_AB R12, RZ, R11 ;  /* 0x0000000bff0c723e */ /* 0x000fe200000000ff */
[----:B------:R-:W-:Y:S01]  /*2300*/  IMAD.X R11, R7, 0x1, R9, P1 ;  /* 0x00000001070b7824 */ /* 0x000fe200008e0609 */
[----:B------:R-:W-:-:S04]  /*2310*/  LEA.HI.X R7, R14, R111, R2, 0x1, P3 ;  /* 0x0000006f0e077211 */ /* 0x000fc800018f0c02 */
[----:B------:R1:W-:Y:S01]  /*2320*/  @P2 STG.E.U16 desc[UR36][R10.64], R12 ;  /* 0x0000000c0a002986 */ /* 0x0003e2000c101524 */
[----:B------:R-:W-:Y:S05]  /*2330*/  @!P0 BRA `(.L_x_37) ;  /* 0x0000000000048947 */ /* 0x000fea0003800000 */
[----:B------:R2:W5:Y:S02]  /*2340*/  LDG.E.LTC128B.U16 R19, desc[UR36][R6.64+0x2] ;  /* 0x0000022406137981 */ /* 0x000564000c1e1520 */
.L_x_37:
[----:B------:R-:W-:Y:S05]  /*2350*/  BSYNC B1 ;  /* 0x0000000000017941 */ /* 0x000fea0003800000 */
.L_x_36:
[----:B-----5:R-:W-:Y:S01]  /*2360*/  HADD2.F32 R2, -RZ, R19.H0_H0 ;  /* 0x20000013ff027230 */ /* 0x020fe20000004100 */
[----:B------:R-:W-:Y:S01]  /*2370*/  ISETP.GT.AND P1, PT, R3, 0x8, PT ;  /* 0x000000080300780c */ /* 0x000fe20003f24270 */
[----:B------:R-:W-:Y:S03]  /*2380*/  BSSY B1, `(.L_x_38) ;  /* 0x0000008000017945 */ /* 0x000fe60003800000 */
[----:B------:R-:W-:Y:S01]  /*2390*/  FMUL R2, R2, R89 ;  /* 0x0000005902027220 */ /* 0x000fe20000400000 */
[----:B------:R-:W-:-:S03]  /*23a0*/  ISETP.GT.AND P2, PT, R0, RZ, P1 ;  /* 0x000000ff0000720c */ /* 0x000fc60000f44270 */
[----:B------:R-:W-:-:S05]  /*23b0*/  FFMA R2, R27, R88, R2 ;  /* 0x000000581b027223 */ /* 0x000fca0000000002 */
[----:B------:R-:W-:-:S05]  /*23c0*/  F2FP.F16.F32.PACK_AB R2, RZ, R2 ;  /* 0x00000002ff02723e */ /* 0x000fca00000000ff */
[----:B------:R3:W-:Y:S01]  /*23d0*/  @P0 STG.E.U16 desc[UR36][R10.64+0x2], R2 ;  /* 0x000002020a000986 */ /* 0x0007e2000c101524 */
[----:B------:R-:W-:Y:S05]  /*23e0*/  @!P2 BRA `(.L_x_39) ;  /* 0x000000000004a947 */ /* 0x000fea0003800000 */
[----:B------:R4:W5:Y:S02]  /*23f0*/  LDG.E.LTC128B.U16 R19, desc[UR36][R4.64+0x10] ;  /* 0x0000102404137981 */ /* 0x000964000c1e1520 */
.L_x_39:
[----:B------:R-:W-:Y:S05]  /*2400*/  BSYNC B1 ;  /* 0x0000000000017941 */ /* 0x000fea0003800000 */
.L_x_38:
[----:B---3-5:R-:W-:Y:S01]  /*2410*/  HADD2.F32 R2, -RZ, R19.H0_H0 ;  /* 0x20000013ff027230 */ /* 0x028fe20000004100 */
        /* <DEDUP_REMOVED lines=9> */
.L_x_41:
[----:B------:R-:W-:Y:S05]  /*24b0*/  BSYNC B1 ;  /* 0x0000000000017941 */ /* 0x000fea0003800000 */
.L_x_40:
[----:B-----5:R-:W-:Y:S01]  /*24c0*/  HADD2.F32 R2, -RZ, R19.H0_H0 ;  /* 0x20000013ff027230 */ /* 0x020fe20000004100 */
[----:B------:R-:W-:Y:S01]  /*24d0*/  ISETP.GT.AND P1, PT, R0, 0x8, P1 ;  /* 0x000000080000780c */ /* 0x000fe20000f24270 */
[----:B------:R-:W-:Y:S03]  /*24e0*/  BSSY B1, `(.L_x_42) ;  /* 0x0000007000017945 */ /* 0x000fe60003800000 */
[----:B------:R-:W-:-:S04]  /*24f0*/  FMUL R2, R2, R89 ;  /* 0x0000005902027220 */ /* 0x000fc80000400000 */
[----:B------:R-:W-:-:S05]  /*2500*/  FFMA R2, R29, R88, R2 ;  /* 0x000000581d027223 */ /* 0x000fca0000000002 */
[----:B------:R-:W-:-:S05]  /*2510*/  F2FP.F16.F32.PACK_AB R2, RZ, R2 ;  /* 0x00000002ff02723e */ /* 0x000fca00000000ff */
[----:B------:R0:W-:Y:S01]  /*2520*/  @P3 STG.E.U16 desc[UR36][R8.64+0x12], R2 ;  /* 0x0000120208003986 */ /* 0x0001e2000c101524 */
[----:B------:R-:W-:Y:S05]  /*2530*/  @!P1 BRA `(.L_x_43) ;  /* 0x0000000000049947 */ /* 0x000fea0003800000 */
[----:B------:R0:W5:Y:S02]  /*2540*/  LDG.E.LTC128B.U16 R19, desc[UR36][R6.64+0x10] ;  /* 0x0000102406137981 */ /* 0x000164000c1e1520 */
.L_x_43:
[----:B------:R-:W-:Y:S05]  /*2550*/  BSYNC B1 ;  /* 0x0000000000017941 */ /* 0x000fea0003800000 */
.L_x_42:
[----:B0----5:R-:W-:Y:S01]  /*2560*/  HADD2.F32 R2, -RZ, R19.H0_H0 ;  /* 0x20000013ff027230 */ /* 0x021fe20000004100 */
[----:B------:R-:W-:Y:S01]  /*2570*/  ISETP.GT.AND P0, PT, R0, 0x8, P0 ;  /* 0x000000080000780c */ /* 0x000fe20000704270 */
[----:B------:R-:W-:Y:S03]  /*2580*/  BSSY B1, `(.L_x_44) ;  /* 0x0000007000017945 */ /* 0x000fe60003800000 */
[----:B---3--:R-:W-:-:S04]  /*2590*/  FMUL R13, R2, R89 ;  /* 0x00000059020d7220 */ /* 0x008fc80000400000 */
[----:B------:R-:W-:-:S05]  /*25a0*/  FFMA R13, R30, R88, R13 ;  /* 0x000000581e0d7223 */ /* 0x000fca000000000d */
[----:B------:R-:W-:-:S05]  /*25b0*/  F2FP.F16.F32.PACK_AB R13, RZ, R13 ;  /* 0x0000000dff0d723e */ /* 0x000fca00000000ff */
[----:B------:R0:W-:Y:S01]  /*25c0*/  @P1 STG.E.U16 desc[UR36][R10.64+0x10], R13 ;  /* 0x0000100d0a001986 */ /* 0x0001e2000c101524 */
[----:B------:R-:W-:Y:S05]  /*25d0*/  @!P0 BRA `(.L_x_45) ;  /* 0x0000000000048947 */ /* 0x000fea0003800000 */
[----:B------:R3:W5:Y:S02]  /*25e0*/  LDG.E.LTC128B.U16 R19, desc[UR36][R6.64+0x12] ;  /* 0x0000122406137981 */ /* 0x000764000c1e1520 */
.L_x_45:
[----:B------:R-:W-:Y:S05]  /*25f0*/  BSYNC B1 ;  /* 0x0000000000017941 */ /* 0x000fea0003800000 */
.L_x_44:
        /* <DEDUP_REMOVED lines=10> */
.L_x_47:
[----:B------:R-:W-:Y:S05]  /*26a0*/  BSYNC B1 ;  /* 0x0000000000017941 */ /* 0x000fea0003800000 */
.L_x_46:
[----:B0----5:R-:W-:Y:S01]  /*26b0*/  HADD2.F32 R2, -RZ, R19.H0_H0 ;  /* 0x20000013ff027230 */ /* 0x021fe20000004100 */
        /* <DEDUP_REMOVED lines=9> */
.L_x_49:
[----:B------:R-:W-:Y:S05]  /*2750*/  BSYNC B1 ;  /* 0x0000000000017941 */ /* 0x000fea0003800000 */
.L_x_48:
        /* <DEDUP_REMOVED lines=9> */
.L_x_51:
[----:B------:R-:W-:Y:S05]  /*27f0*/  BSYNC B1 ;  /* 0x0000000000017941 */ /* 0x000fea0003800000 */
.L_x_50:
[----:B0----5:R-:W-:Y:S01]  /*2800*/  HADD2.F32 R2, -RZ, R19.H0_H0 ;  /* 0x20000013ff027230 */ /* 0x021fe20000004100 */
        /* <DEDUP_REMOVED lines=8> */
.L_x_53:
[----:B------:R-:W-:Y:S05]  /*2890*/  BSYNC B1 ;  /* 0x0000000000017941 */ /* 0x000fea0003800000 */
.L_x_52:
        /* <DEDUP_REMOVED lines=10> */
.L_x_55:
[----:B------:R-:W-:Y:S05]  /*2940*/  BSYNC B1 ;  /* 0x0000000000017941 */ /* 0x000fea0003800000 */
.L_x_54:
        /* <DEDUP_REMOVED lines=10> */
.L_x_57:
[----:B------:R-:W-:Y:S05]  /*29f0*/  BSYNC B1 ;  /* 0x0000000000017941 */ /* 0x000fea0003800000 */
.L_x_56:
        /* <DEDUP_REMOVED lines=9> */
.L_x_59:
[----:B------:R-:W-:Y:S05]  /*2a90*/  BSYNC B1 ;  /* 0x0000000000017941 */ /* 0x000fea0003800000 */
.L_x_58:
        /* <DEDUP_REMOVED lines=9> */
.L_x_61:
[----:B------:R-:W-:Y:S05]  /*2b30*/  BSYNC B1 ;  /* 0x0000000000017941 */ /* 0x000fea0003800000 */
.L_x_60:
        /* <DEDUP_REMOVED lines=10> */
.L_x_63:
[----:B------:R-:W-:Y:S05]  /*2be0*/  BSYNC B1 ;  /* 0x0000000000017941 */ /* 0x000fea0003800000 */
.L_x_62:
        /* <DEDUP_REMOVED lines=10> */
.L_x_65:
[----:B------:R-:W-:Y:S05]  /*2c90*/  BSYNC B1 ;  /* 0x0000000000017941 */ /* 0x000fea0003800000 */
.L_x_64:
        /* <DEDUP_REMOVED lines=9> */
.L_x_67:
[----:B------:R-:W-:Y:S05]  /*2d30*/  BSYNC B1 ;  /* 0x0000000000017941 */ /* 0x000fea0003800000 */
.L_x_66:
        /* <DEDUP_REMOVED lines=9> */
.L_x_69:
[----:B------:R-:W-:Y:S05]  /*2dd0*/  BSYNC B1 ;  /* 0x0000000000017941 */ /* 0x000fea0003800000 */
.L_x_68:
        /* <DEDUP_REMOVED lines=10> */
.L_x_71:
[----:B------:R-:W-:Y:S05]  /*2e80*/  BSYNC B1 ;  /* 0x0000000000017941 */ /* 0x000fea0003800000 */
.L_x_70:
        /* <DEDUP_REMOVED lines=10> */
.L_x_73:
[----:B------:R-:W-:Y:S05]  /*2f30*/  BSYNC B1 ;  /* 0x0000000000017941 */ /* 0x000fea0003800000 */
.L_x_72:
        /* <DEDUP_REMOVED lines=9> */
.L_x_75:
[----:B------:R-:W-:Y:S05]  /*2fd0*/  BSYNC B1 ;  /* 0x0000000000017941 */ /* 0x000fea0003800000 */
.L_x_74:
        /* <DEDUP_REMOVED lines=9> */
.L_x_77:
[----:B------:R-:W-:Y:S05]  /*3070*/  BSYNC B1 ;  /* 0x0000000000017941 */ /* 0x000fea0003800000 */
.L_x_76:
        /* <DEDUP_REMOVED lines=10> */
.L_x_79:
[----:B------:R-:W-:Y:S05]  /*3120*/  BSYNC B1 ;  /* 0x0000000000017941 */ /* 0x000fea0003800000 */
.L_x_78:
        /* <DEDUP_REMOVED lines=10> */
.L_x_81:
[----:B------:R-:W-:Y:S05]  /*31d0*/  BSYNC B1 ;  /* 0x0000000000017941 */ /* 0x000fea0003800000 */
.L_x_80:
        /* <DEDUP_REMOVED lines=9> */
.L_x_83:
[----:B------:R-:W-:Y:S05]  /*3270*/  BSYNC B1 ;  /* 0x0000000000017941 */ /* 0x000fea0003800000 */
.L_x_82:
        /* <DEDUP_REMOVED lines=9> */
.L_x_85:
[----:B------:R-:W-:Y:S05]  /*3310*/  BSYNC B1 ;  /* 0x0000000000017941 */ /* 0x000fea0003800000 */
.L_x_84:
        /* <DEDUP_REMOVED lines=10> */
.L_x_87:
[----:B------:R-:W-:Y:S05]  /*33c0*/  BSYNC B1 ;  /* 0x0000000000017941 */ /* 0x000fea0003800000 */
.L_x_86:
        /* <DEDUP_REMOVED lines=10> */
.L_x_89:
[----:B------:R-:W-:Y:S05]  /*3470*/  BSYNC B1 ;  /* 0x0000000000017941 */ /* 0x000fea0003800000 */
.L_x_88:
        /* <DEDUP_REMOVED lines=9> */
.L_x_91:
[----:B------:R-:W-:Y:S05]  /*3510*/  BSYNC B1 ;  /* 0x0000000000017941 */ /* 0x000fea0003800000 */
.L_x_90:
        /* <DEDUP_REMOVED lines=9> */
.L_x_93:
[----:B------:R-:W-:Y:S05]  /*35b0*/  BSYNC B1 ;  /* 0x0000000000017941 */ /* 0x000fea0003800000 */
.L_x_92:
        /* <DEDUP_REMOVED lines=10> */
.L_x_95:
[----:B------:R-:W-:Y:S05]  /*3660*/  BSYNC B1 ;  /* 0x0000000000017941 */ /* 0x000fea0003800000 */
.L_x_94:
        /* <DEDUP_REMOVED lines=10> */
.L_x_97:
[----:B------:R-:W-:Y:S05]  /*3710*/  BSYNC B1 ;  /* 0x0000000000017941 */ /* 0x000fea0003800000 */
.L_x_96:
        /* <DEDUP_REMOVED lines=9> */
.L_x_99:
[----:B------:R-:W-:Y:S05]  /*37b0*/  BSYNC B1 ;  /* 0x0000000000017941 */ /* 0x000fea0003800000 */
.L_x_98:
        /* <DEDUP_REMOVED lines=9> */
.L_x_101:
[----:B------:R-:W-:Y:S05]  /*3850*/  BSYNC B1 ;  /* 0x0000000000017941 */ /* 0x000fea0003800000 */
.L_x_100:
        /* <DEDUP_REMOVED lines=10> */
.L_x_103:
[----:B------:R-:W-:Y:S05]  /*3900*/  BSYNC B1 ;  /* 0x0000000000017941 */ /* 0x000fea0003800000 */
.L_x_102:
        /* <DEDUP_REMOVED lines=10> */
.L_x_105:
[----:B------:R-:W-:Y:S05]  /*39b0*/  BSYNC B1 ;  /* 0x0000000000017941 */ /* 0x000fea0003800000 */
.L_x_104:
        /* <DEDUP_REMOVED lines=9> */
.L_x_107:
[----:B------:R-:W-:Y:S05]  /*3a50*/  BSYNC B1 ;  /* 0x0000000000017941 */ /* 0x000fea0003800000 */
.L_x_106:
        /* <DEDUP_REMOVED lines=9> */
.L_x_109:
[----:B------:R-:W-:Y:S05]  /*3af0*/  BSYNC B1 ;  /* 0x0000000000017941 */ /* 0x000fea0003800000 */
.L_x_108:
        /* <DEDUP_REMOVED lines=10> */
.L_x_111:
[----:B------:R-:W-:Y:S05]  /*3ba0*/  BSYNC B1 ;  /* 0x0000000000017941 */ /* 0x000fea0003800000 */
.L_x_110:
        /* <DEDUP_REMOVED lines=10> */
.L_x_113:
[----:B------:R-:W-:Y:S05]  /*3c50*/  BSYNC B1 ;  /* 0x0000000000017941 */ /* 0x000fea0003800000 */
.L_x_112:
        /* <DEDUP_REMOVED lines=9> */
.L_x_115:
[----:B------:R-:W-:Y:S05]  /*3cf0*/  BSYNC B1 ;  /* 0x0000000000017941 */ /* 0x000fea0003800000 */
.L_x_114:
        /* <DEDUP_REMOVED lines=9> */
.L_x_117:
[----:B------:R-:W-:Y:S05]  /*3d90*/  BSYNC B1 ;  /* 0x0000000000017941 */ /* 0x000fea0003800000 */
.L_x_116:
        /* <DEDUP_REMOVED lines=10> */
.L_x_119:
[----:B------:R-:W-:Y:S05]  /*3e40*/  BSYNC B1 ;  /* 0x0000000000017941 */ /* 0x000fea0003800000 */
.L_x_118:
        /* <DEDUP_REMOVED lines=10> */
.L_x_121:
[----:B------:R-:W-:Y:S05]  /*3ef0*/  BSYNC B1 ;  /* 0x0000000000017941 */ /* 0x000fea0003800000 */
.L_x_120:
        /* <DEDUP_REMOVED lines=9> */
.L_x_123:
[----:B------:R-:W-:Y:S05]  /*3f90*/  BSYNC B1 ;  /* 0x0000000000017941 */ /* 0x000fea0003800000 */
.L_x_122:
        /* <DEDUP_REMOVED lines=9> */
.L_x_125:
[----:B------:R-:W-:Y:S05]  /*4030*/  BSYNC B1 ;  /* 0x0000000000017941 */ /* 0x000fea0003800000 */
.L_x_124:
        /* <DEDUP_REMOVED lines=10> */
.L_x_127:
[----:B------:R-:W-:Y:S05]  /*40e0*/  BSYNC B1 ;  /* 0x0000000000017941 */ /* 0x000fea0003800000 */
.L_x_126:
        /* <DEDUP_REMOVED lines=10> */
.L_x_129:
[----:B------:R-:W-:Y:S05]  /*4190*/  BSYNC B1 ;  /* 0x0000000000017941 */ /* 0x000fea0003800000 */
.L_x_128:
        /* <DEDUP_REMOVED lines=9> */
.L_x_131:
[----:B------:R-:W-:Y:S05]  /*4230*/  BSYNC B1 ;  /* 0x0000000000017941 */ /* 0x000fea0003800000 */
.L_x_130:
        /* <DEDUP_REMOVED lines=9> */
.L_x_133:
[----:B------:R-:W-:Y:S05]  /*42d0*/  BSYNC B1 ;  /* 0x0000000000017941 */ /* 0x000fea0003800000 */
.L_x_132:
        /* <DEDUP_REMOVED lines=10> */
.L_x_135:
[----:B------:R-:W-:Y:S05]  /*4380*/  BSYNC B1 ;  /* 0x0000000000017941 */ /* 0x000fea0003800000 */
.L_x_134:
        /* <DEDUP_REMOVED lines=10> */
.L_x_137:
[----:B------:R-:W-:Y:S05]  /*4430*/  BSYNC B1 ;  /* 0x0000000000017941 */ /* 0x000fea0003800000 */
.L_x_136:
        /* <DEDUP_REMOVED lines=9> */
.L_x_139:
[----:B------:R-:W-:Y:S05]  /*44d0*/  BSYNC B1 ;  /* 0x0000000000017941 */ /* 0x000fea0003800000 */
.L_x_138:
        /* <DEDUP_REMOVED lines=9> */
.L_x_141:
[----:B------:R-:W-:Y:S05]  /*4570*/  BSYNC B1 ;  /* 0x0000000000017941 */ /* 0x000fea0003800000 */
.L_x_140:
        /* <DEDUP_REMOVED lines=10> */
.L_x_143:
[----:B------:R-:W-:Y:S05]  /*4620*/  BSYNC B1 ;  /* 0x0000000000017941 */ /* 0x000fea0003800000 */
.L_x_142:
        /* <DEDUP_REMOVED lines=10> */
.L_x_145:
[----:B------:R-:W-:Y:S05]  /*46d0*/  BSYNC B1 ;  /* 0x0000000000017941 */ /* 0x000fea0003800000 */
.L_x_144:
        /* <DEDUP_REMOVED lines=9> */
.L_x_147:
[----:B------:R-:W-:Y:S05]  /*4770*/  BSYNC B1 ;  /* 0x0000000000017941 */ /* 0x000fea0003800000 */
.L_x_146:
        /* <DEDUP_REMOVED lines=9> */
.L_x_149:
[----:B------:R-:W-:Y:S05]  /*4810*/  BSYNC B1 ;  /* 0x0000000000017941 */ /* 0x000fea0003800000 */
.L_x_148:
        /* <DEDUP_REMOVED lines=10> */
.L_x_151:
[----:B------:R-:W-:Y:S05]  /*48c0*/  BSYNC B1 ;  /* 0x0000000000017941 */ /* 0x000fea0003800000 */
.L_x_150:
[----:B0----5:R-:W-:Y:S01]  /*48d0*/  HADD2.F32 R2, -RZ, R19.H0_H0 ;  /* 0x20000013ff027230 */ /* 0x021fe20000004100 */
[----:B------:R-:W-:Y:S01]  /*48e0*/  ISETP.GT.AND P0, PT, R3, 0x79, PT ;  /* 0x000000790300780c */ /* 0x000fe20003f04270 */
[----:B------:R-:W-:Y:S01]  /*48f0*/  @P2 IMAD.MOV.U32 R3, RZ, RZ, R9 ;  /* 0x000000ffff032224 */ /* 0x000fe200078e0009 */
[----:B------:R-:W-:Y:S02]  /*4900*/  BSSY B1, `(.L_x_152) ;  /* 0x0000009000017945 */ /* 0x000fe40003800000 */
[----:B------:R-:W-:Y:S01]  /*4910*/  FMUL R13, R2, R89 ;  /* 0x00000059020d7220 */ /* 0x000fe20000400000 */
[----:B------:R-:W-:Y:S01]  /*4920*/  @P2 IMAD.MOV.U32 R2, RZ, RZ, R8 ;  /* 0x000000ffff022224 */ /* 0x000fe200078e0008 */
[----:B------:R-:W-:Y:S02]  /*4930*/  ISETP.GT.AND P3, PT, R0, RZ, P0 ;  /* 0x000000ff0000720c */ /* 0x000fe40000764270 */
[----:B------:R-:W-:-:S05]  /*4940*/  FFMA R13, R84, R88, R13 ;  /* 0x00000058540d7223 */ /* 0x000fca000000000d */
[----:B------:R-:W-:-:S05]  /*4950*/  F2FP.F16.F32.PACK_AB R13, RZ, R13 ;  /* 0x0000000dff0d723e */ /* 0x000fca00000000ff */
[----:B------:R0:W-:Y:S01]  /*4960*/  @P2 STG.E.U16 desc[UR36][R2.64+0xf0], R13 ;  /* 0x0000f00d02002986 */ /* 0x0001e2000c101524 */
[----:B------:R-:W-:Y:S05]  /*4970*/  @!P3 BRA `(.L_x_153) ;  /* 0x000000000004b947 */ /* 0x000fea0003800000 */
[----:B------:R0:W5:Y:S02]  /*4980*/  LDG.E.LTC128B.U16 R19, desc[UR36][R4.64+0xf2] ;  /* 0x0000f22404137981 */ /* 0x000164000c1e1520 */
.L_x_153:
[----:B------:R-:W-:Y:S05]  /*4990*/  BSYNC B1 ;  /* 0x0000000000017941 */ /* 0x000fea0003800000 */
.L_x_152:
        /* <DEDUP_REMOVED lines=9> */
.L_x_155:
[----:B------:R-:W-:Y:S05]  /*4a30*/  BSYNC B1 ;  /* 0x0000000000017941 */ /* 0x000fea0003800000 */
.L_x_154:
[----:B0----5:R-:W-:Y:S01]  /*4a40*/  HADD2.F32 R2, -RZ, R19.H0_H0 ;  /* 0x20000013ff027230 */ /* 0x021fe20000004100 */
[----:B------:R-:W-:Y:S01]  /*4a50*/  ISETP.GT.AND P0, PT, R0, 0x8, P0 ;  /* 0x000000080000780c */ /* 0x000fe20000704270 */
[----:B------:R-:W-:Y:S03]  /*4a60*/  BSSY B1, `(.L_x_156) ;  /* 0x000000a000017945 */ /* 0x000fe60003800000 */
[----:B------:R-:W-:Y:S01]  /*4a70*/  FMUL R3, R2, R89 ;  /* 0x0000005902037220 */ /* 0x000fe20000400000 */
[----:B------:R-:W-:-:S03]  /*4a80*/  @P1 IMAD.MOV.U32 R2, RZ, RZ, R10 ;  /* 0x000000ffff021224 */ /* 0x000fc600078e000a */
[----:B------:R-:W-:-:S05]  /*4a90*/  FFMA R3, R86, R88, R3 ;  /* 0x0000005856037223 */ /* 0x000fca0000000003 */
[----:B------:R-:W-:-:S04]  /*4aa0*/  F2FP.F16.F32.PACK_AB R3, RZ, R3 ;  /* 0x00000003ff03723e */ /* 0x000fc800000000ff */
[----:B----4-:R-:W-:Y:S01]  /*4ab0*/  PRMT R4, R3, 0x7610, R4 ;  /* 0x0000761003047816 */ /* 0x010fe20000000004 */
[----:B------:R-:W-:-:S05]  /*4ac0*/  @P1 IMAD.MOV.U32 R3, RZ, RZ, R11 ;  /* 0x000000ffff031224 */ /* 0x000fca00078e000b */
[----:B------:R0:W-:Y:S01]  /*4ad0*/  @P1 STG.E.U16 desc[UR36][R2.64+0xf0], R4 ;  /* 0x0000f00402001986 */ /* 0x0001e2000c101524 */
[----:B------:R-:W-:Y:S05]  /*4ae0*/  @!P0 BRA `(.L_x_157) ;  /* 0x0000000000048947 */ /* 0x000fea0003800000 */
[----:B------:R4:W5:Y:S02]  /*4af0*/  LDG.E.LTC128B.U16 R19, desc[UR36][R6.64+0xf2] ;  /* 0x0000f22406137981 */ /* 0x000964000c1e1520 */
.L_x_157:
[----:B------:R-:W-:Y:S05]  /*4b00*/  BSYNC B1 ;  /* 0x0000000000017941 */ /* 0x000fea0003800000 */
.L_x_156:
[----:B------:R-:W-:Y:S05]  /*4b10*/  @!P0 BRA `(.L_x_158) ;  /* 0x0000001000e88947 */ /* 0x000fea0003800000 */
[----:B-----5:R-:W-:-:S05]  /*4b20*/  HADD2.F32 R0, -RZ, R19.H0_H0 ;  /* 0x20000013ff007230 */ /* 0x020fca0000004100 */
[----:B------:R-:W-:-:S04]  /*4b30*/  FMUL R0, R0, R89 ;  /* 0x0000005900007220 */ /* 0x000fc80000400000 */
[----:B------:R-:W-:-:S05]  /*4b40*/  FFMA R0, R87, R88, R0 ;  /* 0x0000005857007223 */ /* 0x000fca0000000000 */
[----:B------:R-:W-:-:S05]  /*4b50*/  F2FP.F16.F32.PACK_AB R0, RZ, R0 ;  /* 0x00000000ff00723e */ /* 0x000fca00000000ff */
[----:B------:R0:W-:Y:S01]  /*4b60*/  STG.E.U16 desc[UR36][R10.64+0xf2], R0 ;  /* 0x0000f2000a007986 */ /* 0x0001e2000c101524 */
[----:B------:R-:W-:Y:S05]  /*4b70*/  BRA `(.L_x_158) ;  /* 0x0000001000d07947 */ /* 0x000fea0003800000 */
.L_x_33:
[----:B------:R-:W-:Y:S01]  /*4b80*/  ISETP.GT.AND P0, PT, R3, 0x1, PT ;  /* 0x000000010300780c */ /* 0x000fe20003f04270 */
[----:B------:R-:W-:Y:S01]  /*4b90*/  ULDC.64 UR4, c[0x0][0x5c0] ;  /* 0x0001700000047ab9 */ /* 0x000fe20000000a00 */
[-C--:B------:R-:W-:Y:S01]  /*4ba0*/  FMUL R24, R24, R88.reuse ;  /* 0x0000005818187220 */ /* 0x080fe20000400000 */
[-C--:B------:R-:W-:Y:S01]  /*4bb0*/  FMUL R25, R25, R88.reuse ;  /* 0x0000005819197220 */ /* 0x080fe20000400000 */
[----:B------:R-:W-:Y:S01]  /*4bc0*/  ISETP.GT.AND P3, PT, R0, RZ, P0 ;  /* 0x000000ff0000720c */ /* 0x000fe20000764270 */
[-C--:B------:R-:W-:Y:S01]  /*4bd0*/  FMUL R26, R26, R88.reuse ;  /* 0x000000581a1a7220 */ /* 0x080fe20000400000 */
[----:B------:R-:W-:Y:S01]  /*4be0*/  LEA R4, P4, R104, UR4, 0x1 ;  /* 0x0000000468047c11 */ /* 0x000fe2000f8808ff */
[----:B------:R-:W-:Y:S01]  /*4bf0*/  FMUL R27, R27, R88 ;  /* 0x000000581b1b7220 */ /* 0x000fe20000400000 */
[----:B------:R-:W-:Y:S01]  /*4c00*/  F2FP.F16.F32.PACK_AB R24, RZ, R24 ;  /* 0x00000018ff18723e */ /* 0x000fe200000000ff */
[-C--:B------:R-:W-:Y:S01]  /*4c10*/  FMUL R28, R28, R88.reuse ;  /* 0x000000581c1c7220 */ /* 0x080fe20000400000 */
[----:B------:R-:W-:Y:S01]  /*4c20*/  LEA.HI.X R5, R104, UR5, R9, 0x1, P4 ;  /* 0x0000000568057c11 */ /* 0x000fe2000a0f0c09 */
[-C--:B------:R-:W-:Y:S01]  /*4c30*/  FMUL R29, R29, R88.reuse ;  /* 0x000000581d1d7220 */ /* 0x080fe20000400000 */
[----:B------:R-:W-:Y:S01]  /*4c40*/  F2FP.F16.F32.PACK_AB R25, RZ, R25 ;  /* 0x00000019ff19723e */ /* 0x000fe200000000ff */
[-C--:B------:R-:W-:Y:S01]  /*4c50*/  FMUL R30, R30, R88.reuse ;  /* 0x000000581e1e7220 */ /* 0x080fe20000400000 */
[----:B------:R-:W-:Y:S01]  /*4c60*/  SHF.L.U64.HI R7, R6, 0x4, R7 ;  /* 0x0000000406077819 */ /* 0x000fe20000010207 */
[----:B------:R-:W-:Y:S01]  /*4c70*/  @P1 STG.E.U16 desc[UR36][R4.64], R24 ;  /* 0x0000001804001986 */ /* 0x000fe2000c101524 */
[----:B------:R-:W-:Y:S01]  /*4c80*/  ISETP.GT.AND P1, PT, R3, 0x8, PT ;  /* 0x000000080300780c */ /* 0x000fe20003f24270 */
[----:B------:R-:W-:Y:S01]  /*4c90*/  FMUL R31, R31, R88 ;  /* 0x000000581f1f7220 */ /* 0x000fe20000400000 */
[----:B------:R-:W-:Y:S01]  /*4ca0*/  ISETP.GT.AND P4, PT, R0, 0x8, P0 ;  /* 0x000000080000780c */ /* 0x000fe20000784270 */
[----:B------:R-:W-:Y:S01]  /*4cb0*/  @P3 STG.E.U16 desc[UR36][R4.64+0x2], R25 ;  /* 0x0000021904003986 */ /* 0x000fe2000c101524 */
[----:B------:R-:W-:Y:S01]  /*4cc0*/  LEA R6, P3, R6, R4, 0x4 ;  /* 0x0000000406067211 */ /* 0x000fe200078620ff */
[-C--:B------:R-:W-:Y:S01]  /*4cd0*/  FMUL R32, R32, R88.reuse ;  /* 0x0000005820207220 */ /* 0x080fe20000400000 */
[C---:B------:R-:W-:Y:S01]  /*4ce0*/  ISETP.GT.AND P2, PT, R0.reuse, 0x8, P2 ;  /* 0x000000080000780c */ /* 0x040fe20001744270 */
[-C--:B------:R-:W-:Y:S01]  /*4cf0*/  FMUL R33, R33, R88.reuse ;  /* 0x0000005821217220 */ /* 0x080fe20000400000 */
[----:B------:R-:W-:Y:S01]  /*4d00*/  ISETP.GT.AND P0, PT, R3, 0x9, PT ;  /* 0x000000090300780c */ /* 0x000fe20003f04270 */
[----:B------:R-:W-:Y:S01]  /*4d10*/  IMAD.X R7, R7, 0x1, R5, P3 ;  /* 0x0000000107077824 */ /* 0x000fe200018e0605 */
[----:B------:R-:W-:Y:S01]  /*4d20*/  ISETP.GT.AND P5, PT, R0, RZ, P1 ;  /* 0x000000ff0000720c */ /* 0x000fe20000fa4270 */
[-C--:B------:R-:W-:Y:S01]  /*4d30*/  FMUL R34, R34, R88.reuse ;  /* 0x0000005822227220 */ /* 0x080fe20000400000 */
[----:B------:R-:W-:Y:S01]  /*4d40*/  ISETP.GT.AND P3, PT, R0, RZ, P0 ;  /* 0x000000ff0000720c */ /* 0x000fe20000764270 */
[----:B------:R-:W-:Y:S01]  /*4d50*/  FMUL R35, R35, R88 ;  /* 0x0000005823237220 */ /* 0x000fe20000400000 */
[----:B------:R-:W-:Y:S01]  /*4d60*/  F2FP.F16.F32.PACK_AB R26, RZ, R26 ;  /* 0x0000001aff1a723e */ /* 0x000fe200000000ff */
[-C--:B------:R-:W-:Y:S01]  /*4d70*/  FMUL R36, R36, R88.reuse ;  /* 0x0000005824247220 */ /* 0x080fe20000400000 */
[----:B------:R-:W-:Y:S01]  /*4d80*/  F2FP.F16.F32.PACK_AB R27, RZ, R27 ;  /* 0x0000001bff1b723e */ /* 0x000fe200000000ff */
[----:B------:R-:W-:Y:S01]  /*4d90*/  FMUL R37, R37, R88 ;  /* 0x0000005825257220 */ /* 0x000fe20000400000 */
[----:B------:R-:W-:Y:S01]  /*4da0*/  F2FP.F16.F32.PACK_AB R28, RZ, R28 ;  /* 0x0000001cff1c723e */ /* 0x000fe200000000ff */
[----:B------:R-:W-:Y:S01]  /*4db0*/  @P2 STG.E.U16 desc[UR36][R6.64], R26 ;  /* 0x0000001a06002986 */ /* 0x000fe2000c101524 */
[----:B------:R-:W-:Y:S01]  /*4dc0*/  F2FP.F16.F32.PACK_AB R29, RZ, R29 ;  /* 0x0000001dff1d723e */ /* 0x000fe200000000ff */
[-C--:B------:R-:W-:Y:S01]  /*4dd0*/  FMUL R38, R38, R88.reuse ;  /* 0x0000005826267220 */ /* 0x080fe20000400000 */
[C---:B------:R-:W-:Y:S01]  /*4de0*/  ISETP.GT.AND P2, PT, R0.reuse, 0x8, P1 ;  /* 0x000000080000780c */ /* 0x040fe20000f44270 */
[----:B------:R-:W-:Y:S01]  /*4df0*/  @P4 STG.E.U16 desc[UR36][R6.64+0x2], R27 ;  /* 0x0000021b06004986 */ /* 0x000fe2000c101524 */
[----:B------:R-:W-:Y:S01]  /*4e00*/  ISETP.GT.AND P1, PT, R3, 0x10, PT ;  /* 0x000000100300780c */ /* 0x000fe20003f24270 */
[----:B------:R-:W-:Y:S01]  /*4e10*/  FMUL R39, R39, R88 ;  /* 0x0000005827277220 */ /* 0x000fe20000400000 */
[----:B------:R-:W-:Y:S01]  /*4e20*/  F2FP.F16.F32.PACK_AB R30, RZ, R30 ;  /* 0x0000001eff1e723e */ /* 0x000fe200000000ff */
[----:B------:R-:W-:Y:S01]  /*4e30*/  @P5 STG.E.U16 desc[UR36][R4.64+0x10], R28 ;  /* 0x0000101c04005986 */ /* 0x000fe2000c101524 */
[----:B------:R-:W-:Y:S01]  /*4e40*/  ISETP.GT.AND P4, PT, R0, RZ, P1 ;  /* 0x000000ff0000720c */ /* 0x000fe20000f84270 */
[-C--:B------:R-:W-:Y:S01]  /*4e50*/  FMUL R40, R40, R88.reuse ;  /* 0x0000005828287220 */ /* 0x080fe20000400000 */
[----:B------:R-:W-:Y:S01]  /*4e60*/  F2FP.F16.F32.PACK_AB R31, RZ, R31 ;  /* 0x0000001fff1f723e */ /* 0x000fe200000000ff */
[----:B------:R-:W-:Y:S01]  /*4e70*/  @P3 STG.E.U16 desc[UR36][R4.64+0x12], R29 ;  /* 0x0000121d04003986 */ /* 0x000fe2000c101524 */
[----:B------:R-:W-:Y:S01]  /*4e80*/  ISETP.GT.AND P3, PT, R0, 0x8, P0 ;  /* 0x000000080000780c */ /* 0x000fe20000764270 */
[----:B------:R-:W-:Y:S01]  /*4e90*/  FMUL R41, R41, R88 ;  /* 0x0000005829297220 */ /* 0x000fe20000400000 */
[----:B------:R-:W-:Y:S01]  /*4ea0*/  ISETP.GT.AND P0, PT, R3, 0x11, PT ;  /* 0x000000110300780c */ /* 0x000fe20003f04270 */
[----:B------:R-:W-:Y:S01]  /*4eb0*/  @P2 STG.E.U16 desc[UR36][R6.64+0x10], R30 ;  /* 0x0000101e06002986 */ /* 0x000fe2000c101524 */
[----:B------:R-:W-:Y:S01]  /*4ec0*/  F2FP.F16.F32.PACK_AB R32, RZ, R32 ;  /* 0x00000020ff20723e */ /* 0x000fe200000000ff */
[-C--:B------:R-:W-:Y:S01]  /*4ed0*/  FMUL R42, R42, R88.reuse ;  /* 0x000000582a2a7220 */ /* 0x080fe20000400000 */
[C---:B------:R-:W-:Y:S01]  /*4ee0*/  ISETP.GT.AND P5, PT, R0.reuse, RZ, P0 ;  /* 0x000000ff0000720c */ /* 0x040fe200007a4270 */
[-C--:B------:R-:W-:Y:S01]  /*4ef0*/  FMUL R43, R43, R88.reuse ;  /* 0x000000582b2b7220 */ /* 0x080fe20000400000 */
[----:B------:R-:W-:Y:S01]  /*4f00*/  ISETP.GT.AND P2, PT, R0, 0x8, P1 ;  /* 0x000000080000780c */ /* 0x000fe20000f44270 */
[-C--:B------:R-:W-:Y:S01]  /*4f10*/  FMUL R44, R44, R88.reuse ;  /* 0x000000582c2c7220 */ /* 0x080fe20000400000 */
[----:B------:R-:W-:Y:S01]  /*4f20*/  ISETP.GT.AND P1, PT, R3, 0x18, PT ;  /* 0x000000180300780c */ /* 0x000fe20003f24270 */
[-C--:B------:R-:W-:Y:S01]  /*4f30*/  FMUL R45, R45, R88.reuse ;  /* 0x000000582d2d7220 */ /* 0x080fe20000400000 */
[----:B------:R-:W-:Y:S01]  /*4f40*/  F2FP.F16.F32.PACK_AB R33, RZ, R33 ;  /* 0x00000021ff21723e */ /* 0x000fe200000000ff */
[----:B------:R-:W-:Y:S01]  /*4f50*/  @P3 STG.E.U16 desc[UR36][R6.64+0x12], R31 ;  /* 0x0000121f06003986 */ /* 0x000fe2000c101524 */
[----:B------:R-:W-:Y:S01]  /*4f60*/  ISETP.GT.AND P3, PT, R0, 0x8, P0 ;  /* 0x000000080000780c */ /* 0x000fe20000764270 */
[-C--:B------:R-:W-:Y:S01]  /*4f70*/  FMUL R46, R46, R88.reuse ;  /* 0x000000582e2e7220 */ /* 0x080fe20000400000 */
[----:B------:R-:W-:Y:S01]  /*4f80*/  ISETP.GT.AND P0, PT, R3, 0x19, PT ;  /* 0x000000190300780c */ /* 0x000fe20003f04270 */
[----:B------:R-:W-:Y:S01]  /*4f90*/  @P4 STG.E.U16 desc[UR36][R4.64+0x20], R32 ;  /* 0x0000202004004986 */ /* 0x000fe2000c101524 */
[C---:B------:R-:W-:Y:S01]  /*4fa0*/  ISETP.GT.AND P4, PT, R0.reuse, RZ, P1 ;  /* 0x000000ff0000720c */ /* 0x040fe20000f84270 */
[----:B------:R-:W-:Y:S01]  /*4fb0*/  FMUL R47, R47, R88 ;  /* 0x000000582f2f7220 */ /* 0x000fe20000400000 */
[----:B------:R-:W-:Y:S01]  /*4fc0*/  F2FP.F16.F32.PACK_AB R34, RZ, R34 ;  /* 0x00000022ff22723e */ /* 0x000fe200000000ff */
[----:B------:R-:W-:Y:S01]  /*4fd0*/  @P5 STG.E.U16 desc[UR36][R4.64+0x22], R33 ;  /* 0x0000222104005986 */ /* 0x000fe2000c101524 */
[----:B------:R-:W-:Y:S01]  /*4fe0*/  ISETP.GT.AND P5, PT, R0, RZ, P0 ;  /* 0x000000ff0000720c */ /* 0x000fe200007a4270 */
[----:B------:R-:W-:Y:S01]  /*4ff0*/  FMUL R48, R48, R88 ;  /* 0x0000005830307220 */ /* 0x000fe20000400000 */
[----:B------:R-:W-:Y:S01]  /*5000*/  F2FP.F16.F32.PACK_AB R35, RZ, R35 ;  /* 0x00000023ff23723e */ /* 0x000fe200000000ff */
[----:B------:R-:W-:Y:S01]  /*5010*/  @P2 STG.E.U16 desc[UR36][R6.64+0x20], R34 ;  /* 0x0000202206002986 */ /* 0x000fe2000c101524 */
[----:B------:R-:W-:Y:S01]  /*5020*/  F2FP.F16.F32.PACK_AB R36, RZ, R36 ;  /* 0x00000024ff24723e */ /* 0x000fe200000000ff */
[-C--:B------:R-:W-:Y:S01]  /*5030*/  FMUL R49, R49, R88.reuse ;  /* 0x0000005831317220 */ /* 0x080fe20000400000 */
[----:B------:R-:W-:Y:S01]  /*5040*/  ISETP.GT.AND P2, PT, R0, 0x8, P1 ;  /* 0x000000080000780c */ /* 0x000fe20000f44270 */
[----:B------:R-:W-:Y:S01]  /*5050*/  @P3 STG.E.U16 desc[UR36][R6.64+0x22], R35 ;  /* 0x0000222306003986 */ /* 0x000fe2000c101524 */
[----:B------:R-:W-:Y:S01]  /*5060*/  ISETP.GT.AND P1, PT, R3, 0x20, PT ;  /* 0x000000200300780c */ /* 0x000fe20003f24270 */
[-C--:B------:R-:W-:Y:S01]  /*5070*/  FMUL R50, R50, R88.reuse ;  /* 0x0000005832327220 */ /* 0x080fe20000400000 */
[----:B------:R-:W-:Y:S01]  /*5080*/  F2FP.F16.F32.PACK_AB R37, RZ, R37 ;  /* 0x00000025ff25723e */ /* 0x000fe200000000ff */
[----:B------:R-:W-:Y:S01]  /*5090*/  @P4 STG.E.U16 desc[UR36][R4.64+0x30], R36 ;  /* 0x0000302404004986 */ /* 0x000fe2000c101524 */
[C---:B------:R-:W-:Y:S01]  /*50a0*/  ISETP.GT.AND P3, PT, R0.reuse, 0x8, P0 ;  /* 0x000000080000780c */ /* 0x040fe20000764270 */
[-C--:B------:R-:W-:Y:S01]  /*50b0*/  FMUL R51, R51, R88.reuse ;  /* 0x0000005833337220 */ /* 0x080fe20000400000 */
[----:B------:R-:W-:Y:S01]  /*50c0*/  ISETP.GT.AND P0, PT, R3, 0x21, PT ;  /* 0x000000210300780c */ /* 0x000fe20003f04270 */
[----:B------:R-:W-:Y:S01]  /*50d0*/  @P5 STG.E.U16 desc[UR36][R4.64+0x32], R37 ;  /* 0x0000322504005986 */ /* 0x000fe2000c101524 */
[----:B------:R-:W-:Y:S01]  /*50e0*/  ISETP.GT.AND P4, PT, R0, RZ, P1 ;  /* 0x000000ff0000720c */ /* 0x000fe20000f84270 */
[----:B------:R-:W-:Y:S01]  /*50f0*/  FMUL R52, R52, R88 ;  /* 0x0000005834347220 */ /* 0x000fe20000400000 */
[----:B------:R-:W-:Y:S01]  /*5100*/  F2FP.F16.F32.PACK_AB R38, RZ, R38 ;  /* 0x00000026ff26723e */ /* 0x000fe200000000ff */
[-C--:B------:R-:W-:Y:S01]  /*5110*/  FMUL R53, R53, R88.reuse ;  /* 0x0000005835357220 */ /* 0x080fe20000400000 */
        /* <DEDUP_REMOVED lines=113> */
[----:B------:R-:W-:Y:S01]  /*5830*/  FMUL R87, R87, R88 ;  /* 0x0000005857577220 */ /* 0x000fe20000400000 */
[----:B------:R-:W-:Y:S01]  /*5840*/  ISETP.GT.AND P0, PT, R3, 0x51, PT ;  /* 0x000000510300780c */ /* 0x000fe20003f04270 */
[----:B------:R-:W-:Y:S01]  /*5850*/  @P5 STG.E.U16 desc[UR36][R4.64+0x92], R61 ;  /* 0x0000923d04005986 */ /* 0x000fe2000c101524 */
[----:B------:R-:W-:-:S02]  /*5860*/  ISETP.GT.AND P4, PT, R0, RZ, P1 ;  /* 0x000000ff0000720c */ /* 0x000fc40000f84270 */
[----:B------:R-:W-:Y:S02]  /*5870*/  F2FP.F16.F32.PACK_AB R62, RZ, R62 ;  /* 0x0000003eff3e723e */ /* 0x000fe400000000ff */
[C---:B------:R-:W-:Y:S02]  /*5880*/  ISETP.GT.AND P5, PT, R0.reuse, RZ, P0 ;  /* 0x000000ff0000720c */ /* 0x040fe400007a4270 */
[----:B------:R-:W-:Y:S01]  /*5890*/  F2FP.F16.F32.PACK_AB R63, RZ, R63 ;  /* 0x0000003fff3f723e */ /* 0x000fe200000000ff */
[----:B------:R-:W-:Y:S01]  /*58a0*/  @P2 STG.E.U16 desc[UR36][R6.64+0x90], R62 ;  /* 0x0000903e06002986 */ /* 0x000fe2000c101524 */
[----:B------:R-:W-:Y:S02]  /*58b0*/  F2FP.F16.F32.PACK_AB R64, RZ, R64 ;  /* 0x00000040ff40723e */ /* 0x000fe400000000ff */
[----:B------:R-:W-:Y:S01]  /*58c0*/  ISETP.GT.AND P2, PT, R0, 0x8, P1 ;  /* 0x000000080000780c */ /* 0x000fe20000f44270 */
[----:B------:R-:W-:Y:S01]  /*58d0*/  @P3 STG.E.U16 desc[UR36][R6.64+0x92], R63 ;  /* 0x0000923f06003986 */ /* 0x000fe2000c101524 */
[----:B------:R-:W-:-:S02]  /*58e0*/  ISETP.GT.AND P1, PT, R3, 0x58, PT ;  /* 0x000000580300780c */ /* 0x000fc40003f24270 */
[----:B------:R-:W-:Y:S01]  /*58f0*/  F2FP.F16.F32.PACK_AB R65, RZ, R65 ;  /* 0x00000041ff41723e */ /* 0x000fe200000000ff */
[----:B------:R-:W-:Y:S01]  /*5900*/  @P4 STG.E.U16 desc[UR36][R4.64+0xa0], R64 ;  /* 0x0000a04004004986 */ /* 0x000fe2000c101524 */
[C---:B------:R-:W-:Y:S02]  /*5910*/  ISETP.GT.AND P3, PT, R0.reuse, 0x8, P0 ;  /* 0x000000080000780c */ /* 0x040fe40000764270 */
[----:B------:R-:W-:Y:S01]  /*5920*/  ISETP.GT.AND P0, PT, R3, 0x59, PT ;  /* 0x000000590300780c */ /* 0x000fe20003f04270 */
[----:B------:R-:W-:Y:S01]  /*5930*/  @P5 STG.E.U16 desc[UR36][R4.64+0xa2], R65 ;  /* 0x0000a24104005986 */ /* 0x000fe2000c101524 */
[C---:B------:R-:W-:Y:S02]  /*5940*/  ISETP.GT.AND P4, PT, R0.reuse, RZ, P1 ;  /* 0x000000ff0000720c */ /* 0x040fe40000f84270 */
[----:B------:R-:W-:Y:S02]  /*5950*/  F2FP.F16.F32.PACK_AB R66, RZ, R66 ;  /* 0x00000042ff42723e */ /* 0x000fe400000000ff */
[----:B------:R-:W-:-:S02]  /*5960*/  ISETP.GT.AND P5, PT, R0, RZ, P0 ;  /* 0x000000ff0000720c */ /* 0x000fc400007a4270 */
[----:B------:R-:W-:Y:S01]  /*5970*/  F2FP.F16.F32.PACK_AB R67, RZ, R67 ;  /* 0x00000043ff43723e */ /* 0x000fe200000000ff */
[----:B------:R-:W-:Y:S01]  /*5980*/  @P2 STG.E.U16 desc[UR36][R6.64+0xa0], R66 ;  /* 0x0000a04206002986 */ /* 0x000fe2000c101524 */
[----:B------:R-:W-:Y:S02]  /*5990*/  F2FP.F16.F32.PACK_AB R68, RZ, R68 ;  /* 0x00000044ff44723e */ /* 0x000fe400000000ff */
[C---:B------:R-:W-:Y:S01]  /*59a0*/  ISETP.GT.AND P2, PT, R0.reuse, 0x8, P1 ;  /* 0x000000080000780c */ /* 0x040fe20000f44270 */
[----:B------:R-:W-:Y:S01]  /*59b0*/  @P3 STG.E.U16 desc[UR36][R6.64+0xa2], R67 ;  /* 0x0000a24306003986 */ /* 0x000fe2000c101524 */
[----:B------:R-:W-:Y:S02]  /*59c0*/  ISETP.GT.AND P1, PT, R3, 0x60, PT ;  /* 0x000000600300780c */ /* 0x000fe40003f24270 */
[----:B------:R-:W-:Y:S01]  /*59d0*/  F2FP.F16.F32.PACK_AB R69, RZ, R69 ;  /* 0x00000045ff45723e */ /* 0x000fe200000000ff */
[----:B------:R-:W-:Y:S01]  /*59e0*/  @P4 STG.E.U16 desc[UR36][R4.64+0xb0], R68 ;  /* 0x0000b04404004986 */ /* 0x000fe2000c101524 */
[----:B------:R-:W-:-:S02]  /*59f0*/  ISETP.GT.AND P3, PT, R0, 0x8, P0 ;  /* 0x000000080000780c */ /* 0x000fc40000764270 */
[----:B------:R-:W-:Y:S01]  /*5a00*/  ISETP.GT.AND P0, PT, R3, 0x61, PT ;  /* 0x000000610300780c */ /* 0x000fe20003f04270 */
[----:B------:R-:W-:Y:S01]  /*5a10*/  @P5 STG.E.U16 desc[UR36][R4.64+0xb2], R69 ;  /* 0x0000b24504005986 */ /* 0x000fe2000c101524 */
[C---:B------:R-:W-:Y:S02]  /*5a20*/  ISETP.GT.AND P4, PT, R0.reuse, RZ, P1 ;  /* 0x000000ff0000720c */ /* 0x040fe40000f84270 */
[----:B------:R-:W-:Y:S02]  /*5a30*/  ISETP.GT.AND P5, PT, R0, RZ, P0 ;  /* 0x000000ff0000720c */ /* 0x000fe400007a4270 */
[----:B------:R-:W-:Y:S02]  /*5a40*/  F2FP.F16.F32.PACK_AB R70, RZ, R70 ;  /* 0x00000046ff46723e */ /* 0x000fe400000000ff */
[----:B------:R-:W-:Y:S02]  /*5a50*/  F2FP.F16.F32.PACK_AB R71, RZ, R71 ;  /* 0x00000047ff47723e */ /* 0x000fe400000000ff */
[----:B------:R-:W-:Y:S01]  /*5a60*/  F2FP.F16.F32.PACK_AB R72, RZ, R72 ;  /* 0x00000048ff48723e */ /* 0x000fe200000000ff */
[----:B------:R-:W-:Y:S01]  /*5a70*/  @P2 STG.E.U16 desc[UR36][R6.64+0xb0], R70 ;  /* 0x0000b04606002986 */ /* 0x000fe2000c101524 */
[----:B------:R-:W-:-:S02]  /*5a80*/  F2FP.F16.F32.PACK_AB R73, RZ, R73 ;  /* 0x00000049ff49723e */ /* 0x000fc400000000ff */
[C---:B------:R-:W-:Y:S01]  /*5a90*/  ISETP.GT.AND P1, PT, R0.reuse, 0x8, P1 ;  /* 0x000000080000780c */ /* 0x040fe20000f24270 */
[----:B------:R-:W-:Y:S01]  /*5aa0*/  @P3 STG.E.U16 desc[UR36][R6.64+0xb2], R71 ;  /* 0x0000b24706003986 */ /* 0x000fe2000c101524 */
[C---:B------:R-:W-:Y:S02]  /*5ab0*/  ISETP.GT.AND P2, PT, R0.reuse, 0x8, P0 ;  /* 0x000000080000780c */ /* 0x040fe40000744270 */
[C---:B------:R-:W-:Y:S01]  /*5ac0*/  ISETP.GT.AND P0, PT, R3.reuse, 0x69, PT ;  /* 0x000000690300780c */ /* 0x040fe20003f04270 */
[----:B------:R-:W-:Y:S01]  /*5ad0*/  @P4 STG.E.U16 desc[UR36][R4.64+0xc0], R72 ;  /* 0x0000c04804004986 */ /* 0x000fe2000c101524 */
[----:B------:R-:W-:Y:S02]  /*5ae0*/  ISETP.GT.AND P4, PT, R3, 0x68, PT ;  /* 0x000000680300780c */ /* 0x000fe40003f84270 */
[----:B------:R-:W-:Y:S01]  /*5af0*/  F2FP.F16.F32.PACK_AB R74, RZ, R74 ;  /* 0x0000004aff4a723e */ /* 0x000fe200000000ff */
[----:B------:R-:W-:Y:S01]  /*5b00*/  @P5 STG.E.U16 desc[UR36][R4.64+0xc2], R73 ;  /* 0x0000c24904005986 */ /* 0x000fe2000c101524 */
[----:B------:R-:W-:-:S02]  /*5b10*/  ISETP.GT.AND P5, PT, R0, RZ, P4 ;  /* 0x000000ff0000720c */ /* 0x000fc400027a4270 */
[C---:B------:R-:W-:Y:S01]  /*5b20*/  ISETP.GT.AND P3, PT, R0.reuse, RZ, P0 ;  /* 0x000000ff0000720c */ /* 0x040fe20000764270 */
[----:B------:R-:W-:Y:S01]  /*5b30*/  @P1 STG.E.U16 desc[UR36][R6.64+0xc0], R74 ;  /* 0x0000c04a06001986 */ /* 0x000fe2000c101524 */
[----:B------:R-:W-:Y:S02]  /*5b40*/  F2FP.F16.F32.PACK_AB R75, RZ, R75 ;  /* 0x0000004bff4b723e */ /* 0x000fe400000000ff */
[----:B------:R-:W-:Y:S02]  /*5b50*/  F2FP.F16.F32.PACK_AB R76, RZ, R76 ;  /* 0x0000004cff4c723e */ /* 0x000fe400000000ff */
[C---:B------:R-:W-:Y:S01]  /*5b60*/  ISETP.GT.AND P4, PT, R0.reuse, 0x8, P4 ;  /* 0x000000080000780c */ /* 0x040fe20002784270 */
[----:B------:R-:W-:Y:S01]  /*5b70*/  @P2 STG.E.U16 desc[UR36][R6.64+0xc2], R75 ;  /* 0x0000c24b06002986 */ /* 0x000fe2000c101524 */
[----:B------:R-:W-:Y:S02]  /*5b80*/  F2FP.F16.F32.PACK_AB R77, RZ, R77 ;  /* 0x0000004dff4d723e */ /* 0x000fe400000000ff */
[----:B------:R-:W-:Y:S01]  /*5b90*/  ISETP.GT.AND P2, PT, R3, 0x71, PT ;  /* 0x000000710300780c */ /* 0x000fe20003f44270 */
[----:B------:R-:W-:Y:S01]  /*5ba0*/  @P5 STG.E.U16 desc[UR36][R4.64+0xd0], R76 ;  /* 0x0000d04c04005986 */ /* 0x000fe2000c101524 */
[----:B------:R-:W-:-:S02]  /*5bb0*/  ISETP.GT.AND P5, PT, R0, 0x8, P0 ;  /* 0x000000080000780c */ /* 0x000fc400007a4270 */
[C---:B------:R-:W-:Y:S01]  /*5bc0*/  ISETP.GT.AND P1, PT, R3.reuse, 0x78, PT ;  /* 0x000000780300780c */ /* 0x040fe20003f24270 */
[----:B------:R-:W-:Y:S01]  /*5bd0*/  @P3 STG.E.U16 desc[UR36][R4.64+0xd2], R77 ;  /* 0x0000d24d04003986 */ /* 0x000fe2000c101524 */
[C---:B------:R-:W-:Y:S02]  /*5be0*/  ISETP.GT.AND P3, PT, R3.reuse, 0x70, PT ;  /* 0x000000700300780c */ /* 0x040fe40003f64270 */
[----:B------:R-:W-:Y:S01]  /*5bf0*/  ISETP.GT.AND P0, PT, R3, 0x79, PT ;  /* 0x000000790300780c */ /* 0x000fe20003f04270 */
[----:B------:R-:W-:Y:S01]  /*5c00*/  @P4 IMAD.MOV.U32 R2, RZ, RZ, R6 ;  /* 0x000000ffff024224 */ /* 0x000fe200078e0006 */
[----:B------:R-:W-:Y:S01]  /*5c10*/  F2FP.F16.F32.PACK_AB R78, RZ, R78 ;  /* 0x0000004eff4e723e */ /* 0x000fe200000000ff */
[----:B------:R-:W-:Y:S01]  /*5c20*/  @P4 IMAD.MOV.U32 R3, RZ, RZ, R7 ;  /* 0x000000ffff034224 */ /* 0x000fe200078e0007 */
[----:B------:R-:W-:Y:S02]  /*5c30*/  F2FP.F16.F32.PACK_AB R79, RZ, R79 ;  /* 0x0000004fff4f723e */ /* 0x000fe400000000ff */
[----:B------:R-:W-:-:S02]  /*5c40*/  F2FP.F16.F32.PACK_AB R80, RZ, R80 ;  /* 0x00000050ff50723e */ /* 0x000fc400000000ff */
[----:B------:R0:W-:Y:S01]  /*5c50*/  @P4 STG.E.U16 desc[UR36][R2.64+0xd0], R78 ;  /* 0x0000d04e02004986 */ /* 0x0001e2000c101524 */
[C---:B------:R-:W-:Y:S02]  /*5c60*/  ISETP.GT.AND P4, PT, R0.reuse, RZ, P2 ;  /* 0x000000ff0000720c */ /* 0x040fe40001784270 */
[----:B------:R-:W-:Y:S02]  /*5c70*/  F2FP.F16.F32.PACK_AB R81, RZ, R81 ;  /* 0x00000051ff51723e */ /* 0x000fe400000000ff */
[----:B------:R-:W-:Y:S02]  /*5c80*/  ISETP.GT.AND P2, PT, R0, 0x8, P2 ;  /* 0x000000080000780c */ /* 0x000fe40001744270 */
[----:B------:R-:W-:Y:S02]  /*5c90*/  F2FP.F16.F32.PACK_AB R82, RZ, R82 ;  /* 0x00000052ff52723e */ /* 0x000fe400000000ff */
[----:B------:R-:W-:Y:S02]  /*5ca0*/  F2FP.F16.F32.PACK_AB R83, RZ, R83 ;  /* 0x00000053ff53723e */ /* 0x000fe400000000ff */
[----:B------:R-:W-:Y:S01]  /*5cb0*/  F2FP.F16.F32.PACK_AB R84, RZ, R84 ;  /* 0x00000054ff54723e */ /* 0x000fe200000000ff */
[----:B0-----:R-:W-:Y:S01]  /*5cc0*/  @P5 IMAD.MOV.U32 R2, RZ, RZ, R6 ;  /* 0x000000ffff025224 */ /* 0x001fe200078e0006 */
[----:B------:R-:W-:Y:S01]  /*5cd0*/  F2FP.F16.F32.PACK_AB R85, RZ, R85 ;  /* 0x00000055ff55723e */ /* 0x000fe200000000ff */
[----:B------:R-:W-:Y:S01]  /*5ce0*/  @P5 IMAD.MOV.U32 R3, RZ, RZ, R7 ;  /* 0x000000ffff035224 */ /* 0x000fe200078e0007 */
[----:B------:R-:W-:-:S02]  /*5cf0*/  F2FP.F16.F32.PACK_AB R86, RZ, R86 ;  /* 0x00000056ff56723e */ /* 0x000fc400000000ff */
[----:B------:R-:W-:Y:S02]  /*5d00*/  F2FP.F16.F32.PACK_AB R87, RZ, R87 ;  /* 0x00000057ff57723e */ /* 0x000fe400000000ff */
[----:B------:R0:W-:Y:S01]  /*5d10*/  @P5 STG.E.U16 desc[UR36][R2.64+0xd2], R79 ;  /* 0x0000d24f02005986 */ /* 0x0001e2000c101524 */
[C---:B------:R-:W-:Y:S02]  /*5d20*/  ISETP.GT.AND P5, PT, R0.reuse, RZ, P3 ;  /* 0x000000ff0000720c */ /* 0x040fe40001fa4270 */
[----:B------:R-:W-:-:S11]  /*5d30*/  ISETP.GT.AND P3, PT, R0, 0x8, P3 ;  /* 0x000000080000780c */ /* 0x000fd60001f64270 */
[----:B0-----:R-:W-:Y:S02]  /*5d40*/  @P5 IMAD.MOV.U32 R2, RZ, RZ, R4 ;  /* 0x000000ffff025224 */ /* 0x001fe400078e0004 */
[----:B------:R-:W-:-:S05]  /*5d50*/  @P5 IMAD.MOV.U32 R3, RZ, RZ, R5 ;  /* 0x000000ffff035224 */ /* 0x000fca00078e0005 */
[----:B------:R0:W-:Y:S01]  /*5d60*/  @P5 STG.E.U16 desc[UR36][R2.64+0xe0], R80 ;  /* 0x0000e05002005986 */ /* 0x0001e2000c101524 */
[C---:B------:R-:W-:Y:S02]  /*5d70*/  ISETP.GT.AND P5, PT, R0.reuse, RZ, P0 ;  /* 0x000000ff0000720c */ /* 0x040fe400007a4270 */
[----:B------:R-:W-:Y:S01]  /*5d80*/  ISETP.GT.AND P0, PT, R0, 0x8, P0 ;  /* 0x000000080000780c */ /* 0x000fe20000704270 */
[----:B0-----:R-:W-:Y:S02]  /*5d90*/  @P4 IMAD.MOV.U32 R2, RZ, RZ, R4 ;  /* 0x000000ffff024224 */ /* 0x001fe400078e0004 */
[----:B------:R-:W-:-:S05]  /*5da0*/  @P4 IMAD.MOV.U32 R3, RZ, RZ, R5 ;  /* 0x000000ffff034224 */ /* 0x000fca00078e0005 */
[----:B------:R0:W-:Y:S01]  /*5db0*/  @P4 STG.E.U16 desc[UR36][R2.64+0xe2], R81 ;  /* 0x0000e25102004986 */ /* 0x0001e2000c101524 */
[C---:B------:R-:W-:Y:S02]  /*5dc0*/  ISETP.GT.AND P4, PT, R0.reuse, RZ, P1 ;  /* 0x000000ff0000720c */ /* 0x040fe40000f84270 */
[----:B------:R-:W-:Y:S01]  /*5dd0*/  ISETP.GT.AND P1, PT, R0, 0x8, P1 ;  /* 0x000000080000780c */ /* 0x000fe20000f24270 */
[----:B0-----:R-:W-:Y:S02]  /*5de0*/  @P3 IMAD.MOV.U32 R2, RZ, RZ, R6 ;  /* 0x000000ffff023224 */ /* 0x001fe400078e0006 */
[----:B------:R-:W-:-:S05]  /*5df0*/  @P3 IMAD.MOV.U32 R3, RZ, RZ, R7 ;  /* 0x000000ffff033224 */ /* 0x000fca00078e0007 */
[----:B------:R0:W-:Y:S02]  /*5e00*/  @P3 STG.E.U16 desc[UR36][R2.64+0xe0], R82 ;  /* 0x0000e05202003986 */ /* 0x0001e4000c101524 */
[----:B0-----:R-:W-:Y:S02]  /*5e10*/  @P2 IMAD.MOV.U32 R2, RZ, RZ, R6 ;  /* 0x000000ffff022224 */ /* 0x001fe400078e0006 */
[----:B------:R-:W-:-:S05]  /*5e20*/  @P2 IMAD.MOV.U32 R3, RZ, RZ, R7 ;  /* 0x000000ffff032224 */ /* 0x000fca00078e0007 */
[----:B------:R0:W-:Y:S02]  /*5e30*/  @P2 STG.E.U16 desc[UR36][R2.64+0xe2], R83 ;  /* 0x0000e25302002986 */ /* 0x0001e4000c101524 */
[----:B0-----:R-:W-:Y:S02]  /*5e40*/  @P4 IMAD.MOV.U32 R2, RZ, RZ, R4 ;  /* 0x000000ffff024224 */ /* 0x001fe400078e0004 */
[----:B------:R-:W-:-:S05]  /*5e50*/  @P4 IMAD.MOV.U32 R3, RZ, RZ, R5 ;  /* 0x000000ffff034224 */ /* 0x000fca00078e0005 */
[----:B------:R0:W-:Y:S04]  /*5e60*/  @P4 STG.E.U16 desc[UR36][R2.64+0xf0], R84 ;  /* 0x0000f05402004986 */ /* 0x0001e8000c101524 */
[----:B------:R1:W-:Y:S01]  /*5e70*/  @P5 STG.E.U16 desc[UR36][R4.64+0xf2], R85 ;  /* 0x0000f25504005986 */ /* 0x0003e2000c101524 */
[----:B0-----:R-:W-:Y:S02]  /*5e80*/  @P1 IMAD.MOV.U32 R2, RZ, RZ, R6 ;  /* 0x000000ffff021224 */ /* 0x001fe400078e0006 */
[----:B------:R-:W-:-:S05]  /*5e90*/  @P1 IMAD.MOV.U32 R3, RZ, RZ, R7 ;  /* 0x000000ffff031224 */ /* 0x000fca00078e0007 */
[----:B------:R1:W-:Y:S04]  /*5ea0*/  @P1 STG.E.U16 desc[UR36][R2.64+0xf0], R86 ;  /* 0x0000f05602001986 */ /* 0x0003e8000c101524 */
[----:B------:R1:W-:Y:S02]  /*5eb0*/  @P0 STG.E.U16 desc[UR36][R6.64+0xf2], R87 ;  /* 0x0000f25706000986 */ /* 0x0003e4000c101524 */
.L_x_158:
[----:B------:R-:W-:Y:S05]  /*5ec0*/  BSYNC B0 ;  /* 0x0000000000007941 */ /* 0x000fea0003800000 */
.L_x_32:
[----:B01----:R-:W2:Y:S01]  /*5ed0*/  LDL.64 R2, [R1] ;  /* 0x0000000001027983 */ /* 0x003ea20000100a00 */
[----:B------:R-:W-:Y:S01]  /*5ee0*/  ULDC.64 UR4, c[0x0][0x650] ;  /* 0x0001940000047ab9 */ /* 0x000fe20000000a00 */
[----:B------:R0:W-:Y:S01]  /*5ef0*/  SYNCS.ARRIVE.TRANS64.A1T0 RZ, [R96+UR47], RZ ;  /* 0x000000ff60ff79a7 */ /* 0x0001e2000810002f */
[----:B------:R-:W-:Y:S01]  /*5f00*/  PRMT R0, RZ, 0x7610, R0 ;  /* 0x00007610ff007816 */ /* 0x000fe20000000000 */
[----:B-----5:R-:W-:Y:S02]  /*5f10*/  IMAD.MOV.U32 R19, RZ, RZ, -0x1 ;  /* 0xffffffffff137424 */ /* 0x020fe400078e00ff */
[----:B------:R-:W-:Y:S01]  /*5f20*/  IMAD.MOV.U32 R22, RZ, RZ, -0x1 ;  /* 0xffffffffff167424 */ /* 0x000fe200078e00ff */
[----:B--2---:R-:W-:-:S04]  /*5f30*/  LEA R18, P0, R2, R18, 0x1 ;  /* 0x0000001202127211 */ /* 0x004fc800078008ff */
[----:B------:R-:W-:Y:S01]  /*5f40*/  LEA.HI.X R17, R2, R17, R23, 0x1, P0 ;  /* 0x0000001102117211 */ /* 0x000fe200000f0c17 */
[----:B------:R-:W-:Y:S01]  /*5f50*/  IMAD.MOV.U32 R2, RZ, RZ, -0x1 ;  /* 0xffffffffff027424 */ /* 0x000fe200078e00ff */
[----:B------:R-:W-:-:S04]  /*5f60*/  ISETP.GE.U32.AND P0, PT, R18, UR4, PT ;  /* 0x0000000412007c0c */ /* 0x000fc8000bf06070 */
[----:B------:R-:W-:-:S13]  /*5f70*/  ISETP.GE.U32.AND.EX P0, PT, R17, UR5, PT, P0 ;  /* 0x0000000511007c0c */ /* 0x000fda000bf06100 */
[----:B0-----:R-:W-:Y:S05]  /*5f80*/  @P0 BRA `(.L_x_159) ;  /* 0x0000000400700947 */ /* 0x001fea0003800000 */
[----:B------:R-:W0:Y:S01]  /*5f90*/  S2R R10, SR_CTAID.X ;  /* 0x00000000000a7919 */ /* 0x000e220000002500 */
[----:B------:R-:W1:Y:S01]  /*5fa0*/  LDC.64 R8, c[0x0][0x628] ;  /* 0x00018a00ff087b82 */ /* 0x000e620000000a00 */
[----:B------:R-:W-:Y:S01]  /*5fb0*/  ULDC UR4, c[0x0][0x150] ;  /* 0x0000540000047ab9 */ /* 0x000fe20000000800 */
[----:B---34-:R-:W-:Y:S01]  /*5fc0*/  IMAD.MOV.U32 R6, RZ, RZ, R18 ;  /* 0x000000ffff067224 */ /* 0x018fe200078e0012 */
[----:B------:R-:W2:Y:S01]  /*5fd0*/  S2R R20, SR_CTAID.Y ;  /* 0x0000000000147919 */ /* 0x000ea20000002600 */
[----:B------:R-:W-:-:S04]  /*5fe0*/  IMAD.MOV.U32 R7, RZ, RZ, R17 ;  /* 0x000000ffff077224 */ /* 0x000fc800078e0011 */
[----:B------:R-:W3:Y:S08]  /*5ff0*/  LDC R15, c[0x0][0x144] ;  /* 0x00005100ff0f7b82 */ /* 0x000ef00000000800 */
[----:B------:R-:W4:Y:S08]  /*6000*/  LDC R0, c[0x0][0x630] ;  /* 0x00018c00ff007b82 */ /* 0x000f300000000800 */
[----:B------:R-:W2:Y:S01]  /*6010*/  LDC.64 R12, c[0x0][0x620] ;  /* 0x00018800ff0c7b82 */ /* 0x000ea20000000a00 */
[----:B-1----:R-:W-:-:S04]  /*6020*/  ISETP.NE.U32.AND P0, PT, R8, RZ, PT ;  /* 0x000000ff0800720c */ /* 0x002fc80003f05070 */
[----:B------:R-:W-:Y:S02]  /*6030*/  ISETP.NE.AND.EX P0, PT, R9, RZ, PT, P0 ;  /* 0x000000ff0900720c */ /* 0x000fe40003f05300 */
[----:B0-----:R-:W-:-:S05]  /*6040*/  I2FP.F32.U32 R2, R10 ;  /* 0x0000000a00027245 */ /* 0x001fca0000201000 */
[----:B------:R-:W-:-:S04]  /*6050*/  FMUL R2, R2, UR4 ;  /* 0x0000000402027c20 */ /* 0x000fc80008400000 */
[----:B------:R0:W1:Y:S02]  /*6060*/  F2I.U32.TRUNC.NTZ R14, R2 ;  /* 0x00000002000e7305 */ /* 0x000064000020f000 */
[----:B---34-:R-:W-:Y:S05]  /*6070*/  @!P0 BRA `(.L_x_160) ;  /* 0x0000000000288947 */ /* 0x018fea0003800000 */
[----:B------:R-:W3:Y:S02]  /*6080*/  LDC R3, c[0x0][0x634] ;  /* 0x00018d00ff037b82 */ /* 0x000ee40000000800 */
[----:B---3--:R-:W-:-:S05]  /*6090*/  IADD3 R7, P0, R18, R3, RZ ;  /* 0x0000000312077210 */ /* 0x008fca0007f1e0ff */
[----:B------:R-:W-:-:S04]  /*60a0*/  IMAD.X R11, RZ, RZ, R17, P0 ;  /* 0x000000ffff0b7224 */ /* 0x000fc800000e0611 */
[----:B0-----:R-:W-:-:S04]  /*60b0*/  IMAD.WIDE.U32 R2, R11, R8, RZ ;  /* 0x000000080b027225 */ /* 0x001fc800078e00ff */
[----:B------:R-:W-:-:S04]  /*60c0*/  IMAD.WIDE.U32 R4, P0, R7, R9, R2 ;  /* 0x0000000907047225 */ /* 0x000fc80007800002 */
[----:B------:R-:W-:-:S04]  /*60d0*/  IMAD.WIDE.U32 R2, R7, R8, RZ ;  /* 0x0000000807027225 */ /* 0x000fc800078e00ff */
[----:B------:R-:W-:Y:S01]  /*60e0*/  IMAD.X R7, RZ, RZ, RZ, P0 ;  /* 0x000000ffff077224 */ /* 0x000fe200000e06ff */
[----:B------:R-:W-:Y:S01]  /*60f0*/  IADD3 RZ, P0, R3, R4, RZ ;  /* 0x0000000403ff7210 */ /* 0x000fe20007f1e0ff */
[----:B------:R-:W-:-:S04]  /*6100*/  IMAD.MOV.U32 R6, RZ, RZ, R5 ;  /* 0x000000ffff067224 */ /* 0x000fc800078e0005 */
[----:B------:R-:W-:-:S08]  /*6110*/  IMAD.WIDE.U32.X R6, R11, R9, R6, P0 ;  /* 0x000000090b067225 */ /* 0x000fd000000e0406 */
.L_x_160:
[----:B------:R-:W3:Y:S01]  /*6120*/  LDC.64 R26, c[0x0][0x640] ;  /* 0x00019000ff1a7b82 */ /* 0x000ee20000000a00 */
[-C--:B------:R-:W-:Y:S01]  /*6130*/  SHF.R.U64 R11, R6, R0.reuse, R7 ;  /* 0x00000000060b7219 */ /* 0x080fe20000001207 */
[----:B------:R-:W-:Y:S01]  /*6140*/  IMAD.MOV.U32 R19, RZ, RZ, R17 ;  /* 0x000000ffff137224 */ /* 0x000fe200078e0011 */
[----:B------:R-:W-:Y:S01]  /*6150*/  SHF.R.U32.HI R0, RZ, R0, R7 ;  /* 0x00000000ff007219 */ /* 0x000fe20000011607 */
[----:B-1----:R-:W-:Y:S01]  /*6160*/  IMAD.MOV R14, RZ, RZ, -R14 ;  /* 0x000000ffff0e7224 */ /* 0x002fe200078e0a0e */
[----:B------:R-:W-:Y:S01]  /*6170*/  IADD3 R5, P0, RZ, -R11, RZ ;  /* 0x8000000bff057210 */ /* 0x000fe20007f1e0ff */
[----:B------:R-:W-:Y:S01]  /*6180*/  ULDC UR4, c[0x0][0x154] ;  /* 0x0000550000047ab9 */ /* 0x000fe20000000800 */
[----:B------:R-:W-:Y:S01]  /*6190*/  IMAD.MOV.U32 R7, RZ, RZ, 0x1 ;  /* 0x00000001ff077424 */ /* 0x000fe200078e00ff */
[----:B------:R-:W1:Y:S01]  /*61a0*/  LDC R4, c[0x0][0x618] ;  /* 0x00018600ff047b82 */ /* 0x000e620000000800 */
[----:B------:R-:W-:Y:S02]  /*61b0*/  IMAD R22, R15, R14, R10 ;  /* 0x0000000e0f167224 */ /* 0x000fe400078e020a */
[----:B------:R-:W-:-:S04]  /*61c0*/  IMAD.X R3, RZ, RZ, ~R0, P0 ;  /* 0x000000ffff037224 */ /* 0x000fc800000e0e00 */
[-C--:B--2---:R-:W-:Y:S01]  /*61d0*/  IMAD R0, R3, R12.reuse, RZ ;  /* 0x0000000c03007224 */ /* 0x084fe200078e02ff */
[----:B------:R-:W2:Y:S01]  /*61e0*/  LDC R6, c[0x0][0x608] ;  /* 0x00018200ff067b82 */ /* 0x000ea20000000800 */
[----:B0-----:R-:W-:-:S04]  /*61f0*/  IMAD.WIDE.U32 R2, R5, R12, R18 ;  /* 0x0000000c05027225 */ /* 0x001fc800078e0012 */
[----:B------:R-:W-:Y:S01]  /*6200*/  IMAD R5, R5, R13, R0 ;  /* 0x0000000d05057224 */ /* 0x000fe200078e0200 */
[----:B------:R-:W-:Y:S02]  /*6210*/  I2FP.F32.U32 R0, R20 ;  /* 0x0000001400007245 */ /* 0x000fe40000201000 */
[----:B------:R-:W0:Y:S01]  /*6220*/  LDC R24, c[0x0][0x658] ;  /* 0x00019600ff187b82 */ /* 0x000e220000000800 */
[----:B------:R-:W-:Y:S01]  /*6230*/  IMAD.IADD R3, R3, 0x1, R5 ;  /* 0x0000000103037824 */ /* 0x000fe200078e0205 */
[----:B---3--:R-:W-:Y:S01]  /*6240*/  ISETP.NE.U32.AND P0, PT, R26, RZ, PT ;  /* 0x000000ff1a00720c */ /* 0x008fe20003f05070 */
[----:B------:R-:W-:Y:S01]  /*6250*/  FMUL R0, R0, UR4 ;  /* 0x0000000400007c20 */ /* 0x000fe20008400000 */
[----:B------:R-:W-:Y:S02]  /*6260*/  IMAD.MOV.U32 R5, RZ, RZ, -0x1 ;  /* 0xffffffffff057424 */ /* 0x000fe400078e00ff */
[----:B------:R-:W-:Y:S01]  /*6270*/  ISETP.NE.AND.EX P0, PT, R27, RZ, PT, P0 ;  /* 0x000000ff1b00720c */ /* 0x000fe20003f05300 */
[----:B------:R3:W4:Y:S01]  /*6280*/  F2I.U32.TRUNC.NTZ R12, R0 ;  /* 0x00000000000c7305 */ /* 0x000722000020f000 */
[----:B------:R-:W3:Y:S01]  /*6290*/  LDC R15, c[0x0][0x148] ;  /* 0x00005200ff0f7b82 */ /* 0x000ee20000000800 */
[----:B-1----:R-:W-:-:S02]  /*62a0*/  SHF.R.U64 R10, R2, R4, R3 ;  /* 0x00000004020a7219 */ /* 0x002fc40000001203 */
[----:B------:R-:W-:-:S05]  /*62b0*/  SHF.R.U32.HI R3, RZ, R4, R3 ;  /* 0x00000004ff037219 */ /* 0x000fca0000011603 */
[----:B------:R-:W1:Y:S01]  /*62c0*/  LDC R14, c[0x0][0x600] ;  /* 0x00018000ff0e7b82 */ /* 0x000e620000000800 */
[-CC-:B--2---:R-:W-:Y:S02]  /*62d0*/  SHF.R.U64 R8, R10, R6.reuse, R3.reuse ;  /* 0x000000060a087219 */ /* 0x184fe40000001203 */
[----:B------:R-:W-:-:S05]  /*62e0*/  SHF.R.U32.HI R3, RZ, R6, R3 ;  /* 0x00000006ff037219 */ /* 0x000fca0000011603 */
[----:B------:R-:W2:Y:S01]  /*62f0*/  LDC R21, c[0x0][0x648] ;  /* 0x00019200ff157b82 */ /* 0x000ea20000000800 */
[-CC-:B0-----:R-:W-:Y:S02]  /*6300*/  SHF.R.U64 R13, R8, R24.reuse, R3.reuse ;  /* 0x00000018080d7219 */ /* 0x181fe40000001203 */
[-C--:B------:R-:W-:Y:S02]  /*6310*/  SHF.L.U32 R5, R5, R24.reuse, RZ ;  /* 0x0000001805057219 */ /* 0x080fe400000006ff */
[-C--:B------:R-:W-:Y:S01]  /*6320*/  SHF.R.U32.HI R3, RZ, R24.reuse, R3 ;  /* 0x00000018ff037219 */ /* 0x080fe20000011603 */
[----:B------:R-:W-:Y:S01]  /*6330*/  IMAD.MOV.U32 R2, RZ, RZ, R13 ;  /* 0x000000ffff027224 */ /* 0x000fe200078e000d */
[----:B------:R-:W-:Y:S01]  /*6340*/  SHF.L.U32 R24, R7, R24, RZ ;  /* 0x0000001807187219 */ /* 0x000fe200000006ff */
[----:B------:R-:W0:Y:S01]  /*6350*/  LDC R25, c[0x0][0x638] ;  /* 0x00018e00ff197b82 */ /* 0x000e220000000800 */
[----:B------:R-:W-:-:S07]  /*6360*/  LOP3.LUT R19, RZ, R5, RZ, 0x33, !PT ;  /* 0x00000005ff137212 */ /* 0x000fce00078e33ff */
[----:B------:R-:W0:Y:S01]  /*6370*/  LDC R28, c[0x0][0x610] ;  /* 0x00018400ff1c7b82 */ /* 0x000e220000000800 */
[----:B----4-:R-:W-:Y:S05]  /*6380*/  @!P0 BRA `(.L_x_161) ;  /* 0x0000000000288947 */ /* 0x010fea0003800000 */
[----:B---3--:R-:W3:Y:S02]  /*6390*/  LDC R0, c[0x0][0x64c] ;  /* 0x00019300ff007b82 */ /* 0x008ee40000000800 */
[----:B---3--:R-:W-:-:S05]  /*63a0*/  IADD3 R7, P0, R13, R0, RZ ;  /* 0x000000000d077210 */ /* 0x008fca0007f1e0ff */
        /* <DEDUP_REMOVED lines=8> */
.L_x_161:
[----:B------:R-:W4:Y:S01]  /*6430*/  LDC R4, c[0x0][0x65c] ;  /* 0x00019700ff047b82 */ /* 0x000f220000000800 */
[----:B--23--:R-:W-:Y:S01]  /*6440*/  SHF.R.U64 R0, R2, R21, R3 ;  /* 0x0000001502007219 */ /* 0x00cfe20000001203 */
[----:B-1----:R-:W-:Y:S01]  /*6450*/  VIADD R3, R14, 0xffffffff ;  /* 0xffffffff0e037836 */ /* 0x002fe20000000000 */
[----:B------:R-:W-:Y:S01]  /*6460*/  LOP3.LUT R19, R8, R19, RZ, 0xc0, !PT ;  /* 0x0000001308137212 */ /* 0x000fe200078ec0ff */
[----:B------:R-:W-:Y:S02]  /*6470*/  IMAD.MOV R12, RZ, RZ, -R12 ;  /* 0x000000ffff0c7224 */ /* 0x000fe400078e0a0c */
[----:B------:R-:W-:Y:S01]  /*6480*/  IMAD.MOV R2, RZ, RZ, -R0 ;  /* 0x000000ffff027224 */ /* 0x000fe200078e0a00 */
[----:B------:R-:W-:Y:S01]  /*6490*/  LOP3.LUT R3, R10, R3, RZ, 0xc0, !PT ;  /* 0x000000030a037212 */ /* 0x000fe200078ec0ff */
[----:B------:R-:W-:Y:S02]  /*64a0*/  IMAD R19, R24, R0, R19 ;  /* 0x0000000018137224 */ /* 0x000fe400078e0213 */
[----:B0-----:R-:W-:-:S04]  /*64b0*/  IMAD R0, R2, R25, R13 ;  /* 0x0000001902007224 */ /* 0x001fc800078e020d */
[----:B------:R-:W-:Y:S01]  /*64c0*/  IMAD R2, R0, R14, R3 ;  /* 0x0000000e00027224 */ /* 0x000fe200078e0203 */
[----:B----4-:R-:W-:Y:S01]  /*64d0*/  ISETP.NE.AND P0, PT, R4, 0x1, PT ;  /* 0x000000010400780c */ /* 0x010fe20003f05270 */
[----:B------:R-:W-:-:S05]  /*64e0*/  IMAD.MOV.U32 R4, RZ, RZ, 0x1 ;  /* 0x00000001ff047424 */ /* 0x000fca00078e00ff */
[----:B------:R-:W-:-:S07]  /*64f0*/  PRMT R0, R4, 0x7610, R0 ;  /* 0x0000761004007816 */ /* 0x000fce0000000000 */
[----:B------:R-:W-:-:S04]  /*6500*/  @P0 IMAD R22, R15, R12, R20 ;  /* 0x0000000c0f160224 */ /* 0x000fc800078e0214 */
[----:B------:R-:W-:-:S05]  /*6510*/  IMAD R19, R19, R28, R22 ;  /* 0x0000001c13137224 */ /* 0x000fca00078e0216 */
[----:B------:R-:W-:Y:S02]  /*6520*/  SEL R22, R2, R19, !P0 ;  /* 0x0000001302167207 */ /* 0x000fe40004000000 */
[----:B------:R-:W-:Y:S01]  /*6530*/  SEL R19, R19, R2, !P0 ;  /* 0x0000000213137207 */ /* 0x000fe20004000000 */
[----:B------:R-:W-:-:S07]  /*6540*/  IMAD.MOV.U32 R2, RZ, RZ, R11 ;  /* 0x000000ffff027224 */ /* 0x000fce00078e000b */
.L_x_159:
[----:B------:R-:W-:Y:S02]  /*6550*/  LOP3.LUT P0, RZ, R0, 0xff, RZ, 0xc0, !PT ;  /* 0x000000ff00ff7812 */ /* 0x000fe4000780c0ff */
[----:B------:R-:W-:-:S11]  /*6560*/  LOP3.LUT R101, R101, 0x1, RZ, 0x3c, !PT ;  /* 0x0000000165657812 */ /* 0x000fd600078e3cff */
[----:B------:R-:W-:Y:S05]  /*6570*/  @P0 BRA `(.L_x_162) ;  /* 0xffffffac00c40947 */ /* 0x000fea000383ffff */
[----:B------:R-:W-:Y:S05]  /*6580*/  EXIT ;  /* 0x000000000000794d */ /* 0x000fea0003800000 */
.L_x_13:
[----:B------:R-:W-:-:S08]  /*6590*/  ISETP.NE.AND P0, PT, R0, RZ, PT ;  /* 0x000000ff0000720c */ /* 0x000fd00003f05270 */
[----:B0-----:R-:W0:-:S00]  /*65a0*/  USETMAXREG.DEALLOC.CTAPOOL 0x28 ;  /* 0x00000028000079c8 */ /* 0x001e0000080e0500 */
[----:B------:R-:W-:Y:S05]  /*65b0*/  @P0 EXIT ;  /* 0x000000000000094d */ /* 0x000fea0003800000 */
[----:B0-----:R-:W-:Y:S01]  /*65c0*/  LOP3.LUT P0, RZ, R8, 0xff, RZ, 0xc0, !PT ;  /* 0x000000ff08ff7812 */ /* 0x001fe2000780c0ff */
[----:B------:R-:W-:Y:S02]  /*65d0*/  IMAD.MOV.U32 R0, RZ, RZ, 0x1 ;  /* 0x00000001ff007424 */ /* 0x000fe400078e00ff */
[----:B------:R-:W-:-:S10]  /*65e0*/  IMAD.MOV.U32 R7, RZ, RZ, RZ ;  /* 0x000000ffff077224 */ /* 0x000fd400078e00ff */
[----:B------:R-:W-:Y:S05]  /*65f0*/  @!P0 BRA `(.L_x_163) ;  /* 0x0000000c001c8947 */ /* 0x000fea0003800000 */
[----:B------:R-:W-:Y:S01]  /*6600*/  LOP3.LUT P0, RZ, R4, 0x1f, RZ, 0xc0, !PT ;  /* 0x0000001f04ff7812 */ /* 0x000fe2000780c0ff */
[----:B------:R-:W-:Y:S01]  /*6610*/  ULDC UR5, c[0x0][0x658] ;  /* 0x0001960000057ab9 */ /* 0x000fe20000000800 */
[----:B------:R-:W-:Y:S01]  /*6620*/  UMOV UR6, 0xffffffff ;  /* 0xffffffff00067882 */ /* 0x000fe20000000000 */
[----:B------:R-:W-:Y:S01]  /*6630*/  BSSY B0, `(.L_x_163) ;  /* 0x00000c3000007945 */ /* 0x000fe20003800000 */
[----:B------:R-:W-:Y:S01]  /*6640*/  USHF.L.U32 UR6, UR6, UR5, URZ ;  /* 0x0000000506067299 */ /* 0x000fe2000800063f */
[C---:B------:R-:W-:Y:S01]  /*6650*/  ISETP.NE.AND P2, PT, R3.reuse, RZ, PT ;  /* 0x000000ff0300720c */ /* 0x040fe20003f45270 */
[----:B------:R-:W-:Y:S01]  /*6660*/  IMAD.MOV.U32 R8, RZ, RZ, 0x1 ;  /* 0x00000001ff087424 */ /* 0x000fe200078e00ff */
[----:B------:R-:W-:Y:S01]  /*6670*/  ISETP.NE.OR P0, PT, R3, RZ, !P0 ;  /* 0x000000ff0300720c */ /* 0x000fe20004705670 */
[----:B------:R-:W-:Y:S01]  /*6680*/  IMAD.MOV.U32 R0, RZ, RZ, 0x1 ;  /* 0x00000001ff007424 */ /* 0x000fe200078e00ff */
[----:B------:R-:W-:Y:S01]  /*6690*/  LOP3.LUT R6, R16, 0x2, RZ, 0xfc, !PT ;  /* 0x0000000210067812 */ /* 0x000fe200078efcff */
[----:B------:R-:W-:Y:S01]  /*66a0*/  IMAD.MOV.U32 R7, RZ, RZ, RZ ;  /* 0x000000ffff077224 */ /* 0x000fe200078e00ff */
[----:B------:R-:W-:Y:S01]  /*66b0*/  ULDC UR4, c[0x0][0x600] ;  /* 0x0001800000047ab9 */ /* 0x000fe20000000800 */
[----:B------:R-:W-:Y:S01]  /*66c0*/  UMOV UR7, 0x1 ;  /* 0x0000000100077882 */ /* 0x000fe20000000000 */
[----:B------:R-:W-:-:S02]  /*66d0*/  UIADD3 UR19, UR40, 0x1, URZ ;  /* 0x0000000128137890 */ /* 0x000fc4000fffe03f */
[----:B------:R-:W-:Y:S02]  /*66e0*/  UIADD3 UR15, UR4, -0x1, URZ ;  /* 0xffffffff040f7890 */ /* 0x000fe4000fffe03f */
[----:B------:R-:W-:Y:S02]  /*66f0*/  USHF.L.U32 UR17, UR7, UR5, URZ ;  /* 0x0000000507117299 */ /* 0x000fe4000800063f */
[----:B------:R-:W-:Y:S01]  /*6700*/  ULOP3.LUT UR16, URZ, UR6, URZ, 0x33, !UPT ;  /* 0x000000063f107292 */ /* 0x000fe2000f8e333f */
[----:B------:R-:W-:-:S11]  /*6710*/  ULDC.64 UR20, c[0x0][0x198] ;  /* 0x0000660000147ab9 */ /* 0x000fd60000000a00 */
.L_x_175:
[----:B------:R-:W-:-:S03]  /*6720*/  UMOV UR4, 0xffffffff ;  /* 0xffffffff00047882 */ /* 0x000fc60000000000 */
[----:B------:R-:W-:Y:S05]  /*6730*/  BRA.DIV UR4, `(.L_x_164) ;  /* 0x0000000e04bc7947 */ /* 0x000fea000b800000 */
[----:B------:R-:W-:-:S13]  /*6740*/  ELECT P6, URZ, PT ;  /* 0x00000000003f782f */ /* 0x000fda00038c0000 */
.L_x_187:
[----:B------:R-:W0:Y:S01]  /*6750*/  LDC R3, c[0x0][0x28c] ;  /* 0x0000a300ff037b82 */ /* 0x000e220000000800 */
[----:B------:R-:W-:Y:S01]  /*6760*/  BSSY B1, `(.L_x_165) ;  /* 0x0000037000017945 */ /* 0x000fe20003800000 */
[----:B0-----:R-:W-:-:S13]  /*6770*/  ISETP.LT.OR P6, PT, R3, 0x1, !P6 ;  /* 0x000000010300780c */ /* 0x001fda00077c1670 */
[----:B------:R-:W-:Y:S05]  /*6780*/  @P6 BRA `(.L_x_166) ;  /* 0x0000000000d06947 */ /* 0x000fea0003800000 */
[----:B------:R-:W-:Y:S02]  /*6790*/  IMAD.SHL.U32 R22, R22, 0x80, RZ ;  /* 0x0000008016167824 */ /* 0x000fe400078e00ff */
[----:B------:R-:W-:Y:S02]  /*67a0*/  IMAD.SHL.U32 R19, R19, 0x40, RZ ;  /* 0x0000004013137824 */ /* 0x000fe400078e00ff */
[----:B------:R-:W-:Y:S02]  /*67b0*/  IMAD.MOV.U32 R12, RZ, RZ, RZ ;  /* 0x000000ffff0c7224 */ /* 0x000fe400078e00ff */
[----:B------:R-:W-:Y:S02]  /*67c0*/  IMAD.U32 R13, RZ, RZ, UR19 ;  /* 0x00000013ff0d7e24 */ /* 0x000fe4000f8e00ff */
[----:B------:R-:W-:Y:S02]  /*67d0*/  IMAD.MOV.U32 R3, RZ, RZ, R0 ;  /* 0x000000ffff037224 */ /* 0x000fe400078e0000 */
[----:B------:R-:W-:-:S07]  /*67e0*/  IMAD.MOV.U32 R4, RZ, RZ, R7 ;  /* 0x000000ffff047224 */ /* 0x000fce00078e0007 */
.L_x_170:
[----:B------:R-:W0:Y:S01]  /*67f0*/  S2R R10, SR_CgaCtaId ;  /* 0x00000000000a7919 */ /* 0x000e220000008800 */
[----:B------:R-:W-:Y:S01]  /*6800*/  MOV R5, 0x400 ;  /* 0x0000040000057802 */ /* 0x000fe20000000f00 */
[----:B------:R-:W1:Y:S03]  /*6810*/  @!P2 LDC R9, c[0x0][0x500] ;  /* 0x00014000ff09ab82 */ /* 0x000e660000000800 */
[----:B0-----:R-:W-:Y:S02]  /*6820*/  LEA R11, R10, R5, 0x18 ;  /* 0x000000050a0b7211 */ /* 0x001fe400078ec0ff */
[----:B------:R-:W-:-:S03]  /*6830*/  SHF.L.U32 R5, R3, 0x1f, RZ ;  /* 0x0000001f03057819 */ /* 0x000fc600000006ff */
[----:B------:R-:W-:-:S04]  /*6840*/  IMAD R10, R4, 0x8, R11 ;  /* 0x00000008040a7824 */ /* 0x000fc800078e020b */
[----:B------:R-:W0:Y:S02]  /*6850*/  SYNCS.PHASECHK.TRANS64.TRYWAIT P1, [R10+URZ+0x18], R5 ;  /* 0x000018050a0075a7 */ /* 0x000e24000802017f */
[----:B01----:R-:W-:Y:S05]  /*6860*/  @!P1 BRA `(.L_x_167) ;  /* 0x0000000c00909947 */ /* 0x003fea0003800000 */
.L_x_188:
[----:B0-----:R-:W-:Y:S01]  /*6870*/  PRMT R5, R6, 0x9910, RZ ;  /* 0x0000991006057816 */ /* 0x001fe200000000ff */
[----:B------:R0:W-:Y:S03]  /*6880*/  @!P2 SYNCS.ARRIVE.TRANS64 RZ, [R10+URZ], R9 ;  /* 0x000000090affa9a7 */ /* 0x0001e6000800003f */
[----:B------:R-:W-:-:S13]  /*6890*/  ISETP.NE.AND P1, PT, R5, 0x2, PT ;  /* 0x000000020500780c */ /* 0x000fda0003f25270 */
[----:B0-----:R-:W-:Y:S05]  /*68a0*/  @P1 BRA `(.L_x_168) ;  /* 0x0000000000041947 */ /* 0x001fea0003800000 */
[----:B------:R-:W-:Y:S01]  /*68b0*/  BPT.TRAP 0x1 ;  /* 0x000000040000795c */ /* 0x000fe20000300000 */
.L_x_168:
[----:B------:R-:W-:Y:S05]  /*68c0*/  @P0 BRA `(.L_x_169) ;  /* 0x0000000000040947 */ /* 0x000fea0003800000 */
[----:B------:R-:W-:Y:S01]  /*68d0*/  BPT.TRAP 0x1 ;  /* 0x000000040000795c */ /* 0x000fe20000300000 */
.L_x_169:
[--C-:B------:R-:W-:Y:S01]  /*68e0*/  IMAD R5, R4, 0x1000, R11.reuse ;  /* 0x0000100004057824 */ /* 0x100fe200078e020b */
[----:B------:R-:W-:Y:S01]  /*68f0*/  R2UR UR9, R10 ;  /* 0x000000000a0972ca */ /* 0x000fe200000e0000 */
[C---:B------:R-:W-:Y:S01]  /*6900*/  IMAD R11, R4.reuse, 0x2000, R11 ;  /* 0x00002000040b7824 */ /* 0x040fe200078e020b */
[----:B------:R-:W-:Y:S01]  /*6910*/  UIADD3 UR4, UP0, UR20, 0xf0, URZ ;  /* 0x000000f014047890 */ /* 0x000fe2000ff1e03f */
[----:B------:R-:W-:Y:S01]  /*6920*/  VIADD R13, R13, 0xffffffff ;  /* 0xffffffff0d0d7836 */ /* 0x000fe20000000000 */
[----:B------:R-:W-:Y:S01]  /*6930*/  R2UR UR5, R5 ;  /* 0x00000000050572ca */ /* 0x000fe200000e0000 */
[----:B------:R-:W-:Y:S01]  /*6940*/  UIADD3 UR22, UP1, UR20, 0x1f0, URZ ;  /* 0x000001f014167890 */ /* 0x000fe2000ff3e03f */
[----:B------:R-:W-:Y:S01]  /*6950*/  R2UR UR8, R11 ;  /* 0x000000000b0872ca */ /* 0x000fe200000e0000 */
[----:B------:R-:W-:Y:S01]  /*6960*/  VIADD R4, R4, 0x1 ;  /* 0x0000000104047836 */ /* 0x000fe20000000000 */
[----:B------:R-:W-:Y:S01]  /*6970*/  R2UR UR11, R19 ;  /* 0x00000000130b72ca */ /* 0x000fe200000e0000 */
[----:B------:R-:W-:Y:S01]  /*6980*/  UIADD3.X UR23, URZ, UR21, URZ, UP1, !UPT ;  /* 0x000000153f177290 */ /* 0x000fe20008ffe43f */
[----:B------:R-:W-:Y:S01]  /*6990*/  R2UR UR10, R12 ;  /* 0x000000000c0a72ca */ /* 0x000fe200000e0000 */
[----:B------:R-:W-:Y:S01]  /*69a0*/  UMOV UR6, 0x0 ;  /* 0x0000000000067882 */ /* 0x000fe20000000000 */
[----:B------:R-:W-:Y:S01]  /*69b0*/  R2UR UR12, R2 ;  /* 0x00000000020c72ca */ /* 0x000fe200000e0000 */
[----:B------:R-:W-:Y:S01]  /*69c0*/  UMOV UR7, 0x10000000 ;  /* 0x1000000000077882 */ /* 0x000fe20000000000 */
[----:B------:R-:W-:Y:S01]  /*69d0*/  R2UR UR18, R22 ;  /* 0x00000000161272ca */ /* 0x000fe200000e0000 */
[----:B------:R-:W-:Y:S01]  /*69e0*/  VIADD R12, R12, 0x20 ;  /* 0x000000200c0c7836 */ /* 0x000fe20000000000 */
[----:B------:R-:W-:Y:S01]  /*69f0*/  ISETP.GT.AND P3, PT, R13, 0x1, PT ;  /* 0x000000010d00780c */ /* 0x000fe20003f64270 */
[----:B------:R-:W-:Y:S01]  /*6a00*/  UIADD3 UR13, UR5, 0x100, URZ ;  /* 0x00000100050d7890 */ /* 0x000fe2000fffe03f */
[----:B------:R-:W-:Y:S01]  /*6a10*/  ISETP.NE.AND P1, PT, R4, 0x3, PT ;  /* 0x000000030400780c */ /* 0x000fe20003f25270 */
[----:B------:R-:W-:-:S02]  /*6a20*/  UIADD3.X UR5, URZ, UR21, URZ, UP0, !UPT ;  /* 0x000000153f057290 */ /* 0x000fc400087fe43f */
[----:B------:R-:W-:Y:S01]  /*6a30*/  UIADD3 UR14, UR8, 0x3100, URZ ;  /* 0x00003100080e7890 */ /* 0x000fe2000fffe03f */
[----:B------:R-:W-:Y:S02]  /*6a40*/  SEL R10, RZ, 0x1, P1 ;  /* 0x00000001ff0a7807 */ /* 0x000fe40000800000 */
[----:B------:R-:W-:Y:S01]  /*6a50*/  UMOV UR8, UR13 ;  /* 0x0000000d00087c82 */ /* 0x000fe20008000000 */
[----:B------:R-:W-:Y:S02]  /*6a60*/  SEL R4, R4, RZ, P1 ;  /* 0x000000ff04047207 */ /* 0x000fe40000800000 */
[----:B------:R-:W-:Y:S01]  /*6a70*/  LOP3.LUT R3, R3, R10, RZ, 0x3c, !PT ;  /* 0x0000000a03037212 */ /* 0x000fe200078e3cff */
[----:B------:R0:W-:Y:S02]  /*6a80*/  UTMALDG.3D [UR8], [UR4], desc[UR6] ;  /* 0x00000608040075b4 */ /* 0x0001e40008011000 */
[----:B0-----:R-:W-:Y:S01]  /*6a90*/  UMOV UR8, UR14 ;  /* 0x0000000e00087c82 */ /* 0x001fe20008000000 */
[----:B------:R-:W-:-:S02]  /*6aa0*/  UMOV UR11, UR18 ;  /* 0x00000012000b7c82 */ /* 0x000fc40008000000 */
[----:B------:R0:W-:Y:S02]  /*6ab0*/  UTMALDG.3D [UR8], [UR22], desc[UR6] ;  /* 0x00000608160075b4 */ /* 0x0001e40008011000 */
[----:B0-----:R-:W-:Y:S05]  /*6ac0*/  @P3 BRA `(.L_x_170) ;  /* 0xfffffffc00483947 */ /* 0x001fea000383ffff */
.L_x_166:
[----:B------:R-:W-:Y:S05]  /*6ad0*/  BSYNC B1 ;  /* 0x0000000000017941 */ /* 0x000fea0003800000 */
.L_x_165:
[----:B------:R-:W2:Y:S01]  /*6ae0*/  LDL.64 R10, [R1] ;  /* 0x00000000010a7983 */ /* 0x000ea20000100a00 */
[----:B------:R-:W-:Y:S01]  /*6af0*/  LOP3.LUT P4, RZ, R8, 0xff, RZ, 0xc0, !PT ;  /* 0x000000ff08ff7812 */ /* 0x000fe2000788c0ff */
[----:B------:R-:W-:Y:S01]  /*6b00*/  VIADD R4, R7, UR40 ;  /* 0x0000002807047c36 */ /* 0x000fe20008000000 */
[----:B------:R-:W-:Y:S01]  /*6b10*/  ULDC.64 UR4, c[0x0][0x650] ;  /* 0x0001940000047ab9 */ /* 0x000fe20000000a00 */
[----:B------:R-:W-:Y:S01]  /*6b20*/  IMAD.U32 R7, RZ, RZ, UR40 ;  /* 0x00000028ff077e24 */ /* 0x000fe2000f8e00ff */
[----:B------:R-:W-:Y:S01]  /*6b30*/  UISETP.GE.U32.AND UP0, UPT, UR40, 0x3, UPT ;  /* 0x000000032800788c */ /* 0x000fe2000bf06070 */
[----:B------:R-:W-:Y:S01]  /*6b40*/  BSSY B1, `(.L_x_171) ;  /* 0x000006f000017945 */ /* 0x000fe20003800000 */
[----:B------:R-:W-:Y:S01]  /*6b50*/  ISETP.GT.U32.AND P1, PT, R4, 0x2, PT ;  /* 0x000000020400780c */ /* 0x000fe20003f24070 */
[----:B------:R-:W-:Y:S01]  /*6b60*/  IMAD.MOV.U32 R19, RZ, RZ, -0x1 ;  /* 0xffffffffff137424 */ /* 0x000fe200078e00ff */
[----:B------:R-:W-:Y:S01]  /*6b70*/  PRMT R8, RZ, 0x7610, R8 ;  /* 0x00007610ff087816 */ /* 0x000fe20000000008 */
[----:B------:R-:W-:Y:S01]  /*6b80*/  IMAD.MOV.U32 R22, RZ, RZ, -0x1 ;  /* 0xffffffffff167424 */ /* 0x000fe200078e00ff */
[----:B------:R-:W-:-:S02]  /*6b90*/  ISETP.LT.U32.AND P1, PT, R7, 0x3, P1 ;  /* 0x000000030700780c */ /* 0x000fc40000f21070 */
[----:B------:R-:W-:Y:S01]  /*6ba0*/  PLOP3.LUT P3, PT, PT, PT, UP0, 0x80, 0x0 ;  /* 0x000000000000781c */ /* 0x000fe20003f6f008 */
[----:B------:R-:W0:Y:S01]  /*6bb0*/  @P4 S2R R3, SR_CgaCtaId ;  /* 0x0000000000034919 */ /* 0x000e220000008800 */
[----:B------:R-:W-:-:S04]  /*6bc0*/  @P4 MOV R2, 0x400 ;  /* 0x0000040000024802 */ /* 0x000fc80000000f00 */
[----:B0-----:R-:W-:Y:S01]  /*6bd0*/  @P4 LEA R5, R3, R2, 0x18 ;  /* 0x0000000203054211 */ /* 0x001fe200078ec0ff */
[----:B------:R-:W-:-:S03]  /*6be0*/  IMAD.WIDE.U32 R2, R4, -0x55555555, RZ ;  /* 0xaaaaaaab04027825 */ /* 0x000fc600078e00ff */
[----:B------:R0:W-:Y:S01]  /*6bf0*/  @P4 SYNCS.ARRIVE.TRANS64.A1T0 RZ, [R5+URZ+0x68], RZ ;  /* 0x000068ff05ff49a7 */ /* 0x0001e2000810003f */
[----:B------:R-:W-:Y:S01]  /*6c00*/  IMAD.MOV.U32 R2, RZ, RZ, -0x1 ;  /* 0xffffffffff027424 */ /* 0x000fe200078e00ff */
[----:B0-----:R-:W-:Y:S02]  /*6c10*/  SHF.R.U32.HI R5, RZ, 0x1, R3 ;  /* 0x00000001ff057819 */ /* 0x001fe40000011603 */
[----:B------:R-:W-:-:S03]  /*6c20*/  SEL R3, RZ, 0x1, !P1 ;  /* 0x00000001ff037807 */ /* 0x000fc60004800000 */
[----:B------:R-:W-:Y:S01]  /*6c30*/  IMAD R7, R5, -0x3, R4 ;  /* 0xfffffffd05077824 */ /* 0x000fe200078e0204 */
[----:B------:R-:W-:Y:S02]  /*6c40*/  LOP3.LUT R0, R0, R3, RZ, 0x3c, !PT ;  /* 0x0000000300007212 */ /* 0x000fe400078e3cff */
[----:B------:R-:W-:Y:S02]  /*6c50*/  PRMT R3, RZ, 0x7610, R3 ;  /* 0x00007610ff037816 */ /* 0x000fe40000000003 */
[----:B------:R-:W-:Y:S02]  /*6c60*/  @P3 LOP3.LUT R0, R0, 0x1, R5, 0x78, !PT ;  /* 0x0000000100003812 */ /* 0x000fe400078e7805 */
[----:B--2---:R-:W-:-:S04]  /*6c70*/  IADD3 R18, P4, R18, R10, RZ ;  /* 0x0000000a12127210 */ /* 0x004fc80007f9e0ff */
[----:B------:R-:W-:Y:S01]  /*6c80*/  ISETP.GE.U32.AND P1, PT, R18, UR4, PT ;  /* 0x0000000412007c0c */ /* 0x000fe2000bf26070 */
[----:B------:R-:W-:-:S05]  /*6c90*/  IMAD.X R17, R17, 0x1, R23, P4 ;  /* 0x0000000111117824 */ /* 0x000fca00020e0617 */
[----:B------:R-:W-:-:S13]  /*6ca0*/  ISETP.GE.U32.AND.EX P1, PT, R17, UR5, PT, P1 ;  /* 0x0000000511007c0c */ /* 0x000fda000bf26110 */
[----:B------:R-:W-:Y:S05]  /*6cb0*/  @P1 BRA `(.L_x_172) ;  /* 0x00000004005c1947 */ /* 0x000fea0003800000 */
[----:B------:R-:W0:Y:S01]  /*6cc0*/  S2R R11, SR_CTAID.X ;  /* 0x00000000000b7919 */ /* 0x000e220000002500 */
[----:B------:R-:W-:Y:S01]  /*6cd0*/  ULDC.64 UR4, c[0x0][0x628] ;  /* 0x00018a0000047ab9 */ /* 0x000fe20000000a00 */
[----:B------:R-:W1:Y:S01]  /*6ce0*/  LDC R12, c[0x0][0x144] ;  /* 0x00005100ff0c7b82 */ /* 0x000e620000000800 */
[----:B------:R-:W-:Y:S01]  /*6cf0*/  ISETP.NE.U32.AND P1, PT, RZ, UR4, PT ;  /* 0x00000004ff007c0c */ /* 0x000fe2000bf25070 */
[----:B------:R-:W2:Y:S01]  /*6d00*/  S2R R9, SR_CTAID.Y ;  /* 0x0000000000097919 */ /* 0x000ea20000002600 */
[----:B------:R-:W-:Y:S01]  /*6d10*/  ULDC UR6, c[0x0][0x150] ;  /* 0x0000540000067ab9 */ /* 0x000fe20000000800 */
[----:B------:R-:W-:Y:S01]  /*6d20*/  ULDC UR7, c[0x0][0x630] ;  /* 0x00018c0000077ab9 */ /* 0x000fe20000000800 */
[----:B------:R-:W-:Y:S01]  /*6d30*/  ISETP.NE.AND.EX P1, PT, RZ, UR5, PT, P1 ;  /* 0x00000005ff007c0c */ /* 0x000fe2000bf25310 */
[----:B------:R-:W-:Y:S01]  /*6d40*/  IMAD.MOV.U32 R2, RZ, RZ, R18 ;  /* 0x000000ffff027224 */ /* 0x000fe200078e0012 */
[----:B0-----:R-:W-:-:S05]  /*6d50*/  I2FP.F32.U32 R3, R11 ;  /* 0x0000000b00037245 */ /* 0x001fca0000201000 */
[----:B------:R-:W-:Y:S01]  /*6d60*/  FMUL R14, R3, UR6 ;  /* 0x00000006030e7c20 */ /* 0x000fe20008400000 */
[----:B------:R-:W-:-:S05]  /*6d70*/  IMAD.MOV.U32 R3, RZ, RZ, R17 ;  /* 0x000000ffff037224 */ /* 0x000fca00078e0011 */
[----:B--2---:R-:W-:Y:S05]  /*6d80*/  @!P1 BRA `(.L_x_173) ;  /* 0x0000000000289947 */ /* 0x004fea0003800000 */
[----:B------:R-:W-:Y:S02]  /*6d90*/  ULDC UR6, c[0x0][0x634] ;  /* 0x00018d0000067ab9 */ /* 0x000fe40000000800 */
[----:B------:R-:W-:-:S05]  /*6da0*/  IADD3 R3, P1, R18, UR6, RZ ;  /* 0x0000000612037c10 */ /* 0x000fca000ff3e0ff */
[----:B------:R-:W-:-:S04]  /*6db0*/  IMAD.X R13, RZ, RZ, R17, P1 ;  /* 0x000000ffff0d7224 */ /* 0x000fc800008e0611 */
[----:B------:R-:W-:-:S04]  /*6dc0*/  IMAD.WIDE.U32 R4, R13, UR4, RZ ;  /* 0x000000040d047c25 */ /* 0x000fc8000f8e00ff */
[----:B------:R-:W-:-:S04]  /*6dd0*/  IMAD.WIDE.U32 R4, P1, R3, UR5, R4 ;  /* 0x0000000503047c25 */ /* 0x000fc8000f820004 */
[----:B------:R-:W-:-:S04]  /*6de0*/  IMAD.WIDE.U32 R2, R3, UR4, RZ ;  /* 0x0000000403027c25 */ /* 0x000fc8000f8e00ff */
[----:B------:R-:W-:Y:S01]  /*6df0*/  IMAD.MOV.U32 R2, RZ, RZ, R5 ;  /* 0x000000ffff027224 */ /* 0x000fe200078e0005 */
[----:B------:R-:W-:Y:S01]  /*6e00*/  IADD3 RZ, P3, R3, R4, RZ ;  /* 0x0000000403ff7210 */ /* 0x000fe20007f7e0ff */
[----:B------:R-:W-:-:S04]  /*6e10*/  IMAD.X R3, RZ, RZ, RZ, P1 ;  /* 0x000000ffff037224 */ /* 0x000fc800008e06ff */
[----:B------:R-:W-:-:S08]  /*6e20*/  IMAD.WIDE.U32.X R2, R13, UR5, R2, P3 ;  /* 0x000000050d027c25 */ /* 0x000fd000098e0402 */
.L_x_173:
[--C-:B------:R-:W-:Y:S01]  /*6e30*/  SHF.R.U64 R10, R2, UR7, R3.reuse ;  /* 0x00000007020a7c19 */ /* 0x100fe20008001203 */
[----:B------:R-:W0:Y:S01]  /*6e40*/  F2I.U32.TRUNC.NTZ R14, R14 ;  /* 0x0000000e000e7305 */ /* 0x000e22000020f000 */
[----:B------:R-:W-:Y:S01]  /*6e50*/  SHF.R.U32.HI R2, RZ, UR7, R3 ;  /* 0x00000007ff027c19 */ /* 0x000fe20008011603 */
[----:B------:R-:W-:Y:S01]  /*6e60*/  ULDC.64 UR4, c[0x0][0x620] ;  /* 0x0001880000047ab9 */ /* 0x000fe20000000a00 */
[----:B------:R-:W-:Y:S01]  /*6e70*/  IADD3 R5, P1, RZ, -R10, RZ ;  /* 0x8000000aff057210 */ /* 0x000fe20007f3e0ff */
[----:B------:R-:W-:Y:S01]  /*6e80*/  IMAD.MOV.U32 R3, RZ, RZ, R17 ;  /* 0x000000ffff037224 */ /* 0x000fe200078e0011 */
[----:B------:R-:W-:-:S03]  /*6e90*/  ULDC.64 UR6, c[0x0][0x640] ;  /* 0x0001900000067ab9 */ /* 0x000fc60000000a00 */
[----:B------:R-:W-:Y:S01]  /*6ea0*/  IMAD.X R2, RZ, RZ, ~R2, P1 ;  /* 0x000000ffff027224 */ /* 0x000fe200008e0e02 */
[----:B------:R-:W-:-:S03]  /*6eb0*/  ISETP.NE.U32.AND P1, PT, RZ, UR6, PT ;  /* 0x00000006ff007c0c */ /* 0x000fc6000bf25070 */
[----:B------:R-:W-:Y:S01]  /*6ec0*/  IMAD R4, R2, UR4, RZ ;  /* 0x0000000402047c24 */ /* 0x000fe2000f8e02ff */
[----:B------:R-:W-:Y:S01]  /*6ed0*/  ISETP.NE.AND.EX P1, PT, RZ, UR7, PT, P1 ;  /* 0x00000007ff007c0c */ /* 0x000fe2000bf25310 */
[----:B------:R-:W-:-:S04]  /*6ee0*/  IMAD.MOV.U32 R2, RZ, RZ, R18 ;  /* 0x000000ffff027224 */ /* 0x000fc800078e0012 */
[----:B------:R-:W-:Y:S01]  /*6ef0*/  IMAD.WIDE.U32 R2, R5, UR4, R2 ;  /* 0x0000000405027c25 */ /* 0x000fe2000f8e0002 */
[----:B------:R-:W-:-:S03]  /*6f00*/  ULDC UR4, c[0x0][0x618] ;  /* 0x0001860000047ab9 */ /* 0x000fc60000000800 */
[----:B------:R-:W-:Y:S01]  /*6f10*/  IMAD R5, R5, UR5, R4 ;  /* 0x0000000505057c24 */ /* 0x000fe2000f8e0204 */
[----:B------:R-:W-:Y:S01]  /*6f20*/  ULDC UR5, c[0x0][0x154] ;  /* 0x0000550000057ab9 */ /* 0x000fe20000000800 */
[----:B0-----:R-:W-:Y:S02]  /*6f30*/  IMAD.MOV R4, RZ, RZ, -R14 ;  /* 0x000000ffff047224 */ /* 0x001fe400078e0a0e */
[----:B------:R-:W0:Y:S01]  /*6f40*/  LDC R14, c[0x0][0x148] ;  /* 0x00005200ff0e7b82 */ /* 0x000e220000000800 */
[----:B------:R-:W-:Y:S02]  /*6f50*/  IMAD.IADD R3, R3, 0x1, R5 ;  /* 0x0000000103037824 */ /* 0x000fe400078e0205 */
[----:B-1----:R-:W-:Y:S01]  /*6f60*/  IMAD R11, R12, R4, R11 ;  /* 0x000000040c0b7224 */ /* 0x002fe200078e020b */
[----:B------:R-:W-:Y:S02]  /*6f70*/  I2FP.F32.U32 R4, R9 ;  /* 0x0000000900047245 */ /* 0x000fe40000201000 */
[----:B------:R-:W-:-:S02]  /*6f80*/  SHF.R.U64 R12, R2, UR4, R3 ;  /* 0x00000004020c7c19 */ /* 0x000fc40008001203 */
[----:B------:R-:W-:Y:S01]  /*6f90*/  SHF.R.U32.HI R3, RZ, UR4, R3 ;  /* 0x00000004ff037c19 */ /* 0x000fe20008011603 */
[----:B------:R-:W-:Y:S01]  /*6fa0*/  FMUL R4, R4, UR5 ;  /* 0x0000000504047c20 */ /* 0x000fe20008400000 */
[----:B------:R-:W-:Y:S02]  /*6fb0*/  ULDC UR4, c[0x0][0x608] ;  /* 0x0001820000047ab9 */ /* 0x000fe40000000800 */
[--C-:B------:R-:W-:Y:S01]  /*6fc0*/  SHF.R.U64 R15, R12, UR4, R3.reuse ;  /* 0x000000040c0f7c19 */ /* 0x100fe20008001203 */
[----:B------:R1:W2:Y:S01]  /*6fd0*/  F2I.U32.TRUNC.NTZ R20, R4 ;  /* 0x0000000400147305 */ /* 0x0002a2000020f000 */
[----:B------:R-:W-:Y:S01]  /*6fe0*/  SHF.R.U32.HI R2, RZ, UR4, R3 ;  /* 0x00000004ff027c19 */ /* 0x000fe20008011603 */
[----:B------:R-:W-:-:S03]  /*6ff0*/  ULDC UR4, c[0x0][0x658] ;  /* 0x0001960000047ab9 */ /* 0x000fc60000000800 */
[--C-:B------:R-:W-:Y:S02]  /*7000*/  SHF.R.U64 R13, R15, UR4, R2.reuse ;  /* 0x000000040f0d7c19 */ /* 0x100fe40008001202 */
[----:B------:R-:W-:-:S03]  /*7010*/  SHF.R.U32.HI R19, RZ, UR4, R2 ;  /* 0x00000004ff137c19 */ /* 0x000fc60008011602 */
[----:B------:R-:W-:Y:S02]  /*7020*/  IMAD.MOV.U32 R2, RZ, RZ, R13 ;  /* 0x000000ffff027224 */ /* 0x000fe400078e000d */
[----:B------:R-:W-:Y:S01]  /*7030*/  IMAD.MOV.U32 R3, RZ, RZ, R19 ;  /* 0x000000ffff037224 */ /* 0x000fe200078e0013 */
[----:B-1----:R-:W-:Y:S06]  /*7040*/  @!P1 BRA `(.L_x_174) ;  /* 0x0000000000289947 */ /* 0x002fec0003800000 */
        /* <DEDUP_REMOVED lines=10> */
.L_x_174:
[----:B------:R-:W1:Y:S01]  /*70f0*/  LDC R4, c[0x0][0x65c] ;  /* 0x00019700ff047b82 */ /* 0x000e620000000800 */
[----:B------:R-:W-:Y:S01]  /*7100*/  ULDC UR4, c[0x0][0x648] ;  /* 0x0001920000047ab9 */ /* 0x000fe20000000800 */
[----:B------:R-:W-:Y:S01]  /*7110*/  LOP3.LUT R15, R15, UR16, RZ, 0xc0, !PT ;  /* 0x000000100f0f7c12 */ /* 0x000fe2000f8ec0ff */
[----:B--2---:R-:W-:Y:S01]  /*7120*/  IMAD.MOV R20, RZ, RZ, -R20 ;  /* 0x000000ffff147224 */ /* 0x004fe200078e0a14 */
[----:B------:R-:W-:Y:S01]  /*7130*/  SHF.R.U64 R2, R2, UR4, R3 ;  /* 0x0000000402027c19 */ /* 0x000fe20008001203 */
[----:B------:R-:W-:Y:S01]  /*7140*/  ULDC UR4, c[0x0][0x638] ;  /* 0x00018e0000047ab9 */ /* 0x000fe20000000800 */
[----:B------:R-:W-:Y:S01]  /*7150*/  LOP3.LUT R12, R12, UR15, RZ, 0xc0, !PT ;  /* 0x0000000f0c0c7c12 */ /* 0x000fe2000f8ec0ff */
[----:B------:R-:W-:Y:S01]  /*7160*/  ULDC UR5, c[0x0][0x610] ;  /* 0x0001840000057ab9 */ /* 0x000fe20000000800 */
[----:B------:R-:W-:Y:S01]  /*7170*/  IMAD.MOV.U32 R3, RZ, RZ, 0x1 ;  /* 0x00000001ff037424 */ /* 0x000fe200078e00ff */
[----:B-1----:R-:W-:Y:S01]  /*7180*/  ISETP.NE.AND P1, PT, R4, 0x1, PT ;  /* 0x000000010400780c */ /* 0x002fe20003f25270 */
[----:B------:R-:W-:-:S02]  /*7190*/  IMAD.MOV R4, RZ, RZ, -R2 ;  /* 0x000000ffff047224 */ /* 0x000fc400078e0a02 */
[----:B------:R-:W-:Y:S02]  /*71a0*/  IMAD R2, R2, UR17, R15 ;  /* 0x0000001102027c24 */ /* 0x000fe4000f8e020f */
[----:B------:R-:W-:Y:S01]  /*71b0*/  IMAD R13, R4, UR4, R13 ;  /* 0x00000004040d7c24 */ /* 0x000fe2000f8e020d */
[----:B------:R-:W-:-:S07]  /*71c0*/  ULDC UR4, c[0x0][0x600] ;  /* 0x0001800000047ab9 */ /* 0x000fce0000000800 */
[----:B0-----:R-:W-:-:S04]  /*71d0*/  @P1 IMAD R11, R14, R20, R9 ;  /* 0x000000140e0b1224 */ /* 0x001fc800078e0209 */
[----:B------:R-:W-:Y:S02]  /*71e0*/  IMAD R11, R2, UR5, R11 ;  /* 0x00000005020b7c24 */ /* 0x000fe4000f8e020b */
[----:B------:R-:W-:-:S05]  /*71f0*/  IMAD R2, R13, UR4, R12 ;  /* 0x000000040d027c24 */ /* 0x000fca000f8e020c */
[----:B------:R-:W-:Y:S02]  /*7200*/  SEL R22, R2, R11, !P1 ;  /* 0x0000000b02167207 */ /* 0x000fe40004800000 */
[----:B------:R-:W-:Y:S01]  /*7210*/  SEL R19, R11, R2, !P1 ;  /* 0x000000020b137207 */ /* 0x000fe20004800000 */
[----:B------:R-:W-:-:S07]  /*7220*/  IMAD.MOV.U32 R2, RZ, RZ, R10 ;  /* 0x000000ffff027224 */ /* 0x000fce00078e000a */
.L_x_172:
[----:B------:R-:W-:Y:S05]  /*7230*/  BSYNC B1 ;  /* 0x0000000000017941 */ /* 0x000fea0003800000 */
.L_x_171:
[----:B------:R-:W-:-:S13]  /*7240*/  LOP3.LUT P1, RZ, R3, 0xff, RZ, 0xc0, !PT ;  /* 0x000000ff03ff7812 */ /* 0x000fda000782c0ff */
[----:B------:R-:W-:Y:S05]  /*7250*/  @P1 BRA `(.L_x_175) ;  /* 0xfffffff400301947 */ /* 0x000fea000383ffff */
[----:B------:R-:W-:Y:S05]  /*7260*/  BSYNC B0 ;  /* 0x0000000000007941 */ /* 0x000fea0003800000 */
.L_x_163:
[----:B------:R-:W-:-:S03]  /*7270*/  UMOV UR4, 0xffffffff ;  /* 0xffffffff00047882 */ /* 0x000fc60000000000 */
[----:B------:R-:W-:Y:S05]  /*7280*/  BRA.DIV UR4, `(.L_x_176) ;  /* 0x00000006041c7947 */ /* 0x000fea000b800000 */
[----:B------:R-:W-:-:S13]  /*7290*/  ELECT P6, URZ, PT ;  /* 0x00000000003f782f */ /* 0x000fda00038c0000 */
.L_x_191:
[----:B------:R-:W-:Y:S04]  /*72a0*/  BSSY B0, `(.L_x_177) ;  /* 0x0000022000007945 */ /* 0x000fe80003800000 */
[----:B------:R-:W-:Y:S05]  /*72b0*/  @!P6 BRA `(.L_x_178) ;  /* 0x000000000080e947 */ /* 0x000fea0003800000 */
[----:B------:R-:W-:-:S04]  /*72c0*/  LOP3.LUT R16, R16, 0x2, RZ, 0xfc, !PT ;  /* 0x0000000210107812 */ /* 0x000fc800078efcff */
[----:B------:R-:W-:-:S13]  /*72d0*/  ISETP.NE.AND P0, PT, R16, 0x3, PT ;  /* 0x000000031000780c */ /* 0x000fda0003f05270 */
[----:B------:R-:W-:Y:S05]  /*72e0*/  @!P0 BRA `(.L_x_179) ;  /* 0x0000000000048947 */ /* 0x000fea0003800000 */
[----:B------:R-:W-:Y:S01]  /*72f0*/  BPT.TRAP 0x1 ;  /* 0x000000040000795c */ /* 0x000fe20000300000 */
.L_x_179:
[----:B------:R-:W0:Y:S01]  /*7300*/  S2R R3, SR_CgaCtaId ;  /* 0x0000000000037919 */ /* 0x000e220000008800 */
[----:B------:R-:W-:Y:S02]  /*7310*/  MOV R2, 0x400 ;  /* 0x0000040000027802 */ /* 0x000fe40000000f00 */
[----:B------:R-:W-:Y:S02]  /*7320*/  SHF.L.U32 R4, R0, 0x1f, RZ ;  /* 0x0000001f00047819 */ /* 0x000fe400000006ff */
[----:B0-----:R-:W-:-:S05]  /*7330*/  LEA R2, R3, R2, 0x18 ;  /* 0x0000000203027211 */ /* 0x001fca00078ec0ff */
[----:B------:R-:W-:-:S04]  /*7340*/  VIADD R2, R2, 0x18 ;  /* 0x0000001802027836 */ /* 0x000fc80000000000 */
[C---:B------:R-:W-:Y:S02]  /*7350*/  IMAD R9, R7.reuse, 0x8, R2 ;  /* 0x0000000807097824 */ /* 0x040fe400078e0202 */
[----:B------:R-:W-:Y:S02]  /*7360*/  VIADD R7, R7, 0x1 ;  /* 0x0000000107077836 */ /* 0x000fe40000000000 */
[----:B------:R-:W0:Y:S03]  /*7370*/  SYNCS.PHASECHK.TRANS64.TRYWAIT P0, [R9+URZ], R4 ;  /* 0x00000004090075a7 */ /* 0x000e26000800017f */
[----:B------:R-:W-:-:S04]  /*7380*/  ISETP.NE.AND P1, PT, R7, 0x3, PT ;  /* 0x000000030700780c */ /* 0x000fc80003f25270 */
[----:B------:R-:W-:Y:S02]  /*7390*/  SEL R3, RZ, 0x1, P1 ;  /* 0x00000001ff037807 */ /* 0x000fe40000800000 */
[----:B------:R-:W-:Y:S02]  /*73a0*/  SEL R7, R7, RZ, P1 ;  /* 0x000000ff07077207 */ /* 0x000fe40000800000 */
[----:B------:R-:W-:-:S03]  /*73b0*/  LOP3.LUT R11, R0, R3, RZ, 0x3c, !PT ;  /* 0x00000003000b7212 */ /* 0x000fc600078e3cff */
[----:B------:R-:W-:Y:S01]  /*73c0*/  IMAD R6, R7, 0x8, R2 ;  /* 0x0000000807067824 */ /* 0x000fe200078e0202 */
[----:B------:R-:W-:Y:S01]  /*73d0*/  SHF.L.U32 R5, R11, 0x1f, RZ ;  /* 0x0000001f0b057819 */ /* 0x000fe200000006ff */
[----:B0-----:R-:W-:Y:S06]  /*73e0*/  @!P0 BRA `(.L_x_180) ;  /* 0x0000000000e48947 */ /* 0x001fec0003800000 */
.L_x_192:
[----:B------:R-:W1:Y:S01]  /*73f0*/  SYNCS.PHASECHK.TRANS64.TRYWAIT P0, [R6+URZ], R5 ;  /* 0x00000005060075a7 */ /* 0x000e62000800017f */
[----:B------:R-:W-:-:S05]  /*7400*/  VIADD R0, R7, 0x1 ;  /* 0x0000000107007836 */ /* 0x000fca0000000000 */
[----:B------:R-:W-:-:S04]  /*7410*/  ISETP.NE.AND P1, PT, R0, 0x3, PT ;  /* 0x000000030000780c */ /* 0x000fc80003f25270 */
[----:B0-----:R-:W-:Y:S02]  /*7420*/  SEL R4, RZ, 0x1, P1 ;  /* 0x00000001ff047807 */ /* 0x001fe40000800000 */
[----:B------:R-:W-:Y:S02]  /*7430*/  SEL R3, R0, RZ, P1 ;  /* 0x000000ff00037207 */ /* 0x000fe40000800000 */
[----:B------:R-:W-:Y:S01]  /*7440*/  LOP3.LUT R0, R11, R4, RZ, 0x3c, !PT ;  /* 0x000000040b007212 */ /* 0x000fe200078e3cff */
[----:B-1----:R-:W-:Y:S06]  /*7450*/  @!P0 BRA `(.L_x_181) ;  /* 0x0000000000dc8947 */ /* 0x002fec0003800000 */
.L_x_193:
[----:B------:R-:W-:Y:S01]  /*7460*/  IMAD R3, R3, 0x8, R2 ;  /* 0x0000000803037824 */ /* 0x000fe200078e0202 */
[----:B------:R-:W-:-:S07]  /*7470*/  SHF.L.U32 R0, R0, 0x1f, RZ ;  /* 0x0000001f00007819 */ /* 0x000fce00000006ff */
.L_x_182:
[----:B-1----:R1:W2:Y:S02]  /*7480*/  SYNCS.PHASECHK.TRANS64.TRYWAIT P0, [R3+URZ], R0 ;  /* 0x00000000030075a7 */ /* 0x0022a4000800017f */
[----:B--2---:R-:W-:Y:S05]  /*7490*/  @!P0 NANOSLEEP.SYNCS 0x989680 ;  /* 0x009896800000895d */ /* 0x004fea0003900000 */
[----:B------:R-:W2:Y:S02]  /*74a0*/  @!P0 SYNCS.PHASECHK.TRANS64 P0, [R3+URZ], R0 ;  /* 0x00000000030085a7 */ /* 0x000ea4000800007f */
[----:B--2---:R-:W-:Y:S05]  /*74b0*/  @!P0 BRA `(.L_x_182) ;  /* 0xfffffffc00f08947 */ /* 0x004fea000383ffff */
.L_x_178:
[----:B------:R-:W-:Y:S05]  /*74c0*/  BSYNC B0 ;  /* 0x0000000000007941 */ /* 0x000fea0003800000 */
.L_x_177:
[----:B------:R-:W-:Y:S05]  /*74d0*/  EXIT ;  /* 0x000000000000794d */ /* 0x000fea0003800000 */
.L_x_15:
[----:B-1----:R1:W2:Y:S02]  /*74e0*/  SYNCS.PHASECHK.TRANS64.TRYWAIT P0, [R95+URZ], R0 ;  /* 0x000000005f0075a7 */ /* 0x0022a4000800017f */
[----:B--2---:R-:W-:Y:S05]  /*74f0*/  @!P0 NANOSLEEP.SYNCS 0x989680 ;  /* 0x009896800000895d */ /* 0x004fea0003900000 */
[----:B------:R-:W2:Y:S02]  /*7500*/  @!P0 SYNCS.PHASECHK.TRANS64 P0, [R95+URZ], R0 ;  /* 0x000000005f0085a7 */ /* 0x000ea4000800007f */
[----:B--2---:R-:W-:Y:S05]  /*7510*/  @!P0 BRA `(.L_x_15) ;  /* 0xfffffffc00f08947 */ /* 0x004fea000383ffff */
[----:B------:R-:W-:Y:S05]  /*7520*/  BRA `(.L_x_183) ;  /* 0xffffff9c00ec7947 */ /* 0x000fea000383ffff */
.L_x_20:
[----:B--2---:R2:W3:Y:S02]  /*7530*/  SYNCS.PHASECHK.TRANS64.TRYWAIT P1, [R3+URZ], R0 ;  /* 0x00000000030075a7 */ /* 0x0044e4000802017f */
[----:B---3--:R-:W-:Y:S05]  /*7540*/  @!P1 NANOSLEEP.SYNCS 0x989680 ;  /* 0x009896800000995d */ /* 0x008fea0003900000 */
[----:B------:R-:W3:Y:S02]  /*7550*/  @!P1 SYNCS.PHASECHK.TRANS64 P1, [R3+URZ], R0 ;  /* 0x00000000030095a7 */ /* 0x000ee4000802007f */
[----:B---3--:R-:W-:Y:S05]  /*7560*/  @!P1 BRA `(.L_x_20) ;  /* 0xfffffffc00f09947 */ /* 0x008fea000383ffff */
[----:B------:R-:W-:Y:S05]  /*7570*/  BRA `(.L_x_19) ;  /* 0xffffffa000507947 */ /* 0x000fea000383ffff */
.L_x_25:
[----:B--2---:R-:W-:-:S04]  /*7580*/  IMAD.U32 R4, RZ, RZ, UR4 ;  /* 0x00000004ff047e24 */ /* 0x004fc8000f8e00ff */
[----:B------:R2:W3:Y:S03]  /*7590*/  SYNCS.PHASECHK.TRANS64.TRYWAIT P1, [R4+URZ], R3 ;  /* 0x00000003040075a7 */ /* 0x0004e6000802017f */
[----:B---3--:R-:W-:Y:S05]  /*75a0*/  @!P1 NANOSLEEP.SYNCS 0x989680 ;  /* 0x009896800000995d */ /* 0x008fea0003900000 */
[----:B------:R-:W3:Y:S02]  /*75b0*/  @!P1 SYNCS.PHASECHK.TRANS64 P1, [R4+URZ], R3 ;  /* 0x00000003040095a7 */ /* 0x000ee4000802007f */
[----:B---3--:R-:W-:Y:S05]  /*75c0*/  @!P1 BRA `(.L_x_25) ;  /* 0xfffffffc00ec9947 */ /* 0x008fea000383ffff */
[----:B------:R-:W-:Y:S05]  /*75d0*/  BRA `(.L_x_24) ;  /* 0xffffffa000c87947 */ /* 0x000fea000383ffff */
.L_x_31:
[----:B---3--:R3:W4:Y:S02]  /*75e0*/  SYNCS.PHASECHK.TRANS64.TRYWAIT P0, [R95+URZ+0x10], R0 ;  /* 0x000010005f0075a7 */ /* 0x008724000800017f */
[----:B----4-:R-:W-:Y:S05]  /*75f0*/  @!P0 NANOSLEEP.SYNCS 0x989680 ;  /* 0x009896800000895d */ /* 0x010fea0003900000 */
[----:B------:R-:W4:Y:S02]  /*7600*/  @!P0 SYNCS.PHASECHK.TRANS64 P0, [R95+URZ+0x10], R0 ;  /* 0x000010005f0085a7 */ /* 0x000f24000800007f */
[----:B----4-:R-:W-:Y:S05]  /*7610*/  @!P0 BRA `(.L_x_31) ;  /* 0xfffffffc00f08947 */ /* 0x010fea000383ffff */
[----:B------:R-:W-:Y:S05]  /*7620*/  BRA `(.L_x_184) ;  /* 0xffffffa400c07947 */ /* 0x000fea000383ffff */
.L_x_164:
[----:B------:R-:W-:Y:S01]  /*7630*/  BSSY B1, `(.L_x_185) ;  /* 0x0000006000017945 */ /* 0x000fe20003800000 */
[----:B------:R-:W-:-:S07]  /*7640*/  IMAD.MOV.U32 R15, RZ, RZ, -0x1 ;  /* 0xffffffffff0f7424 */ /* 0x000fce00078e00ff */
[----:B-----5:R-:W-:Y:S05]  /*7650*/  WARPSYNC.COLLECTIVE R15, `(.L_x_186) ;  /* 0x000000000f0c7348 */ /* 0x020fea0003c00000 */
[----:B------:R-:W-:Y:S02]  /*7660*/  ELECT P6, UR62, PT ;  /* 0x00000000003e782f */ /* 0x000fe400038c0000 */
[----:B------:R-:W-:Y:S01]  /*7670*/  MOV R14, UR62 ;  /* 0x0000003e000e7c02 */ /* 0x000fe20008000f00 */
[----:B-----5:R-:W-:Y:S10]  /*7680*/  ENDCOLLECTIVE ;  /* 0x000000000000791b */ /* 0x020ff40003800000 */
.L_x_186:
[----:B------:R-:W-:Y:S05]  /*7690*/  BSYNC B1 ;  /* 0x0000000000017941 */ /* 0x000fea0003800000 */
.L_x_185:
[----:B------:R-:W-:Y:S05]  /*76a0*/  BRA `(.L_x_187) ;  /* 0xfffffff000287947 */ /* 0x000fea000383ffff */
.L_x_167:
[----:B0-----:R0:W1:Y:S02]  /*76b0*/  SYNCS.PHASECHK.TRANS64.TRYWAIT P1, [R10+URZ+0x18], R5 ;  /* 0x000018050a0075a7 */ /* 0x001064000802017f */
[----:B-1----:R-:W-:Y:S05]  /*76c0*/  @!P1 NANOSLEEP.SYNCS 0x989680 ;  /* 0x009896800000995d */ /* 0x002fea0003900000 */
[----:B------:R-:W1:Y:S02]  /*76d0*/  @!P1 SYNCS.PHASECHK.TRANS64 P1, [R10+URZ+0x18], R5 ;  /* 0x000018050a0095a7 */ /* 0x000e64000802007f */
[----:B-1----:R-:W-:Y:S05]  /*76e0*/  @!P1 BRA `(.L_x_167) ;  /* 0xfffffffc00f09947 */ /* 0x002fea000383ffff */
[----:B------:R-:W-:Y:S05]  /*76f0*/  BRA `(.L_x_188) ;  /* 0xfffffff0005c7947 */ /* 0x000fea000383ffff */
.L_x_176:
[----:B------:R-:W-:Y:S01]  /*7700*/  BSSY B0, `(.L_x_189) ;  /* 0x0000006000007945 */ /* 0x000fe20003800000 */
[----:B------:R-:W-:-:S07]  /*7710*/  IMAD.MOV.U32 R15, RZ, RZ, -0x1 ;  /* 0xffffffffff0f7424 */ /* 0x000fce00078e00ff */
[----:B-----5:R-:W-:Y:S05]  /*7720*/  WARPSYNC.COLLECTIVE R15, `(.L_x_190) ;  /* 0x000000000f0c7348 */ /* 0x020fea0003c00000 */
[----:B------:R-:W-:Y:S02]  /*7730*/  ELECT P6, UR62, PT ;  /* 0x00000000003e782f */ /* 0x000fe400038c0000 */
[----:B------:R-:W-:Y:S01]  /*7740*/  MOV R14, UR62 ;  /* 0x0000003e000e7c02 */ /* 0x000fe20008000f00 */
[----:B-----5:R-:W-:Y:S10]  /*7750*/  ENDCOLLECTIVE ;  /* 0x000000000000791b */ /* 0x020ff40003800000 */
.L_x_190:
[----:B------:R-:W-:Y:S05]  /*7760*/  BSYNC B0 ;  /* 0x0000000000007941 */ /* 0x000fea0003800000 */
.L_x_189:
[----:B------:R-:W-:Y:S05]  /*7770*/  BRA `(.L_x_191) ;  /* 0xfffffff800c87947 */ /* 0x000fea000383ffff */
.L_x_180:
[----:B0-----:R0:W1:Y:S02]  /*7780*/  SYNCS.PHASECHK.TRANS64.TRYWAIT P0, [R9+URZ], R4 ;  /* 0x00000004090075a7 */ /* 0x001064000800017f */
[----:B-1----:R-:W-:Y:S05]  /*7790*/  @!P0 NANOSLEEP.SYNCS 0x989680 ;  /* 0x009896800000895d */ /* 0x002fea0003900000 */
[----:B------:R-:W1:Y:S02]  /*77a0*/  @!P0 SYNCS.PHASECHK.TRANS64 P0, [R9+URZ], R4 ;  /* 0x00000004090085a7 */ /* 0x000e64000800007f */
[----:B-1----:R-:W-:Y:S05]  /*77b0*/  @!P0 BRA `(.L_x_180) ;  /* 0xfffffffc00f08947 */ /* 0x002fea000383ffff */
[----:B------:R-:W-:Y:S05]  /*77c0*/  BRA `(.L_x_192) ;  /* 0xfffffffc00087947 */ /* 0x000fea000383ffff */
.L_x_181:
[----:B0-----:R0:W1:Y:S02]  /*77d0*/  SYNCS.PHASECHK.TRANS64.TRYWAIT P0, [R6+URZ], R5 ;  /* 0x00000005060075a7 */ /* 0x001064000800017f */
[----:B-1----:R-:W-:Y:S05]  /*77e0*/  @!P0 NANOSLEEP.SYNCS 0x989680 ;  /* 0x009896800000895d */ /* 0x002fea0003900000 */
[----:B------:R-:W1:Y:S02]  /*77f0*/  @!P0 SYNCS.PHASECHK.TRANS64 P0, [R6+URZ], R5 ;  /* 0x00000005060085a7 */ /* 0x000e64000800007f */
[----:B-1----:R-:W-:Y:S05]  /*7800*/  @!P0 BRA `(.L_x_181) ;  /* 0xfffffffc00f08947 */ /* 0x002fea000383ffff */
[----:B------:R-:W-:Y:S05]  /*7810*/  BRA `(.L_x_193) ;  /* 0xfffffffc00107947 */ /* 0x000fea000383ffff */
.L_x_194:
[----:B------:R-:W-:-:S00]  /*7820*/  BRA `(.L_x_194) ;  /* 0xfffffffc00fc7947 */ /* 0x000fc0000383ffff */
[----:B------:R-:W-:-:S00]  /*7830*/  NOP ;  /* 0x0000000000007918 */ /* 0x000fc00000000000 */
        /* <DEDUP_REMOVED lines=12> */
.L_x_195:


//--------------------- .nv.global.init           --------------------------
	.section	.nv.global.init,"aw",@progbits
.nv.global.init:
	.type		$str$22,@object
	.size		$str$22,($str$23 - $str$22)
$str$22:
        /*0000*/ 	.byte	0x6b, 0x5f, 0x74, 0x69, 0x6c, 0x65, 0x5f, 0x63, 0x6f, 0x75, 0x6e, 0x74, 0x20, 0x3e, 0x3d, 0x20
        /*0010*/ 	.byte	0x31, 0x00
	.type		$str$23,@object
	.size		$str$23,(__unnamed_1 - $str$23)
$str$23:
        /*0012*/ 	.byte	0x2f, 0x74, 0x6d, 0x70, 0x2f, 0x63, 0x75, 0x74, 0x6c, 0x61, 0x73, 0x73, 0x5f, 0x73, 0x77, 0x65
        /*0022*/ 	.byte	0x65, 0x70, 0x5f, 0x73, 0x72, 0x63, 0x2f, 0x69, 0x6e, 0x63, 0x6c, 0x75, 0x64, 0x65, 0x2f, 0x63
        /*0032*/ 	.byte	0x75, 0x74, 0x6c, 0x61, 0x73, 0x73, 0x2f, 0x67, 0x65, 0x6d, 0x6d, 0x2f, 0x63, 0x6f, 0x6c, 0x6c
        /*0042*/ 	.byte	0x65, 0x63, 0x74, 0x69, 0x76, 0x65, 0x2f, 0x73, 0x6d, 0x39, 0x30, 0x5f, 0x6d, 0x6d, 0x61, 0x5f
        /*0052*/ 	.byte	0x74, 0x6d, 0x61, 0x5f, 0x67, 0x6d, 0x6d, 0x61, 0x5f, 0x73, 0x73, 0x5f, 0x77, 0x61, 0x72, 0x70
        /*0062*/ 	.byte	0x73, 0x70, 0x65, 0x63, 0x69, 0x61, 0x6c, 0x69, 0x7a, 0x65, 0x64, 0x2e, 0x68, 0x70, 0x70, 0x00
	.type		__unnamed_1,@object
	.size		__unnamed_1,(.L_0 - __unnamed_1)
__unnamed_1:
        /*0072*/ 	.byte	0x76, 0x6f, 0x69, 0x64, 0x20, 0x63, 0x75, 0x74, 0x6c, 0x61, 0x73, 0x73, 0x3a, 0x3a, 0x67, 0x65
        /* <DEDUP_REMOVED lines=179> */
        /*0bb2*/ 	.byte	0x6e, 0x74, 0x69, 0x74, 0x79, 0x5d, 0x00
.L_0:


//--------------------- .nv.shared._ZN7cutlass13device_kernelINS_4gemm6kernel13GemmUniversalIN4cute5tupleIJiiiiEEENS1_10collective13CollectiveMmaINS1_34MainloopSm90TmaGmmaWarpSpecializedILi3ENS5_IJNS4_1CILi1EEESB_SB_EEENS1_32KernelTmaWarpSpecializedPingpongEEENS5_IJNSA_ILi64EEENSA_ILi128EEENSA_ILi32EEEEEENS_6half_tENS5_IJlSB_lEEESJ_SK_NS4_8TiledMMAINS4_8MMA_AtomIJNS4_4SM904GMMA26MMA_64x128x16_F32F16F16_SSILNSO_5MajorE0ELSQ_0ELNSO_7ScaleInE1ELSR_1EEEEEENS4_6LayoutISC_NS5_IJNSA_ILi0EEESV_SV_EEEEENS5_IJNS4_10UnderscoreESY_SY_EEEEENS4_13SM90_TMA_LOADENS4_14ComposedLayoutINS4_7SwizzleILi2ELi4ELi3EEENS4_18smem_ptr_flag_bitsILi16EEENSU_INS5_IJNSA_ILi8EEESH_EEENS5_IJSH_SB_EEEEEEEvNS4_8identityES11_S1B_vS1C_EENS_8epilogue10collective6detail29Sm90TmaWarpSpecializedAdapterINS1F_15DefaultEpilogueISJ_SK_SK_NS1E_6thread17LinearCombinationISJ_Li1EffLNS1J_9ScaleType4KindE0ELNS_15FloatRoundStyleE2ESJ_EENS1_15EpilogueDefaultEEEEEvvEEEEvNT_6ParamsE --------------------------
	.section	.nv.shared._ZN7cutlass13device_kernelINS_4gemm6kernel13GemmUniversalIN4cute5tupleIJiiiiEEENS1_10collective13CollectiveMmaINS1_34MainloopSm90TmaGmmaWarpSpecializedILi3ENS5_IJNS4_1CILi1EEESB_SB_EEENS1_32KernelTmaWarpSpecializedPingpongEEENS5_IJNSA_ILi64EEENSA_ILi128EEENSA_ILi32EEEEEENS_6half_tENS5_IJlSB_lEEESJ_SK_NS4_8TiledMMAINS4_8MMA_AtomIJNS4_4SM904GMMA26MMA_64x128x16_F32F16F16_SSILNSO_5MajorE0ELSQ_0ELNSO_7ScaleInE1ELSR_1EEEEEENS4_6LayoutISC_NS5_IJNSA_ILi0EEESV_SV_EEEEENS5_IJNS4_10UnderscoreESY_SY_EEEEENS4_13SM90_TMA_LOADENS4_14ComposedLayoutINS4_7SwizzleILi2ELi4ELi3EEENS4_18smem_ptr_flag_bitsILi16EEENSU_INS5_IJNSA_ILi8EEESH_EEENS5_IJSH_SB_EEEEEEEvNS4_8identityES11_S1B_vS1C_EENS_8epilogue10collective6detail29Sm90TmaWarpSpecializedAdapterINS1F_15DefaultEpilogueISJ_SK_SK_NS1E_6thread17LinearCombinationISJ_Li1EffLNS1J_9ScaleType4KindE0ELNS_15FloatRoundStyleE2ESJ_EENS1_15EpilogueDefaultEEEEEvvEEEEvNT_6ParamsE,"aw",@nobits
	.sectionflags	@""
	.align	16
	.zero		1024


//--------------------- .nv.shared.reserved.0     --------------------------
	.section	.nv.shared.reserved.0,"aw",@nobits
	.weak		__nv_reservedSMEM_offset_0_alias
	.size		__nv_reservedSMEM_offset_0_alias, 0, 0
	.other		__nv_reservedSMEM_offset_0_alias,@"STO_CUDA_RESERVED_SHARED STV_DEFAULT"
__nv_reservedSMEM_offset_0_alias:
	.zero		0


//--------------------- .nv.global                --------------------------
	.section	.nv.global,"aw",@nobits
.nv.global:
	.type		_ZN39_INTERNAL_96c364a6_4_k_cu_78616f36_28494cute1_E,@object
	.size		_ZN39_INTERNAL_96c364a6_4_k_cu_78616f36_28494cute1_E,(_ZN39_INTERNAL_96c364a6_4_k_cu_78616f36_28494cuda3std3__45__cpo6cbeginE - _ZN39_INTERNAL_96c364a6_4_k_cu_78616f36_28494cute1_E)
_ZN39_INTERNAL_96c364a6_4_k_cu_78616f36_28494cute1_E:
	.zero		1
	.type		_ZN39_INTERNAL_96c364a6_4_k_cu_78616f36_28494cuda3std3__45__cpo6cbeginE,@object
	.size		_ZN39_INTERNAL_96c364a6_4_k_cu_78616f36_28494cuda3std3__45__cpo6cbeginE,(_ZN39_INTERNAL_96c364a6_4_k_cu_78616f36_28494cuda3std3__48in_placeE - _ZN39_INTERNAL_96c364a6_4_k_cu_78616f36_28494cuda3std3__45__cpo6cbeginE)
_ZN39_INTERNAL_96c364a6_4_k_cu_78616f36_28494cuda3std3__45__cpo6cbeginE:
	.zero		1
	.type		_ZN39_INTERNAL_96c364a6_4_k_cu_78616f36_28494cuda3std3__48in_placeE,@object
	.size		_ZN39_INTERNAL_96c364a6_4_k_cu_78616f36_28494cuda3std3__48in_placeE,(_ZN39_INTERNAL_96c364a6_4_k_cu_78616f36_28494cuda3std6ranges3__45__cpo9iter_moveE - _ZN39_INTERNAL_96c364a6_4_k_cu_78616f36_28494cuda3std3__48in_placeE)
_ZN39_INTERNAL_96c364a6_4_k_cu_78616f36_28494cuda3std3__48in_placeE:
	.zero		1
	.type		_ZN39_INTERNAL_96c364a6_4_k_cu_78616f36_28494cuda3std6ranges3__45__cpo9iter_moveE,@object
	.size		_ZN39_INTERNAL_96c364a6_4_k_cu_78616f36_28494cuda3std6ranges3__45__cpo9iter_moveE,(_ZN39_INTERNAL_96c364a6_4_k_cu_78616f36_28494cuda3std3__45__cpo5beginE - _ZN39_INTERNAL_96c364a6_4_k_cu_78616f36_28494cuda3std6ranges3__45__cpo9iter_moveE)
_ZN39_INTERNAL_96c364a6_4_k_cu_78616f36_28494cuda3std6ranges3__45__cpo9iter_moveE:
	.zero		1
	.type		_ZN39_INTERNAL_96c364a6_4_k_cu_78616f36_28494cuda3std3__45__cpo5beginE,@object
	.size		_ZN39_INTERNAL_96c364a6_4_k_cu_78616f36_28494cuda3std3__45__cpo5beginE,(_ZN39_INTERNAL_96c364a6_4_k_cu_78616f36_28494cuda3std3__441_GLOBAL__N__96c364a6_4_k_cu_78616f36_28496ignoreE - _ZN39_INTERNAL_96c364a6_4_k_cu_78616f36_28494cuda3std3__45__cpo5beginE)
_ZN39_INTERNAL_96c364a6_4_k_cu_78616f36_28494cuda3std3__45__cpo5beginE:
	.zero		1
	.type		_ZN39_INTERNAL_96c364a6_4_k_cu_78616f36_28494cuda3std3__441_GLOBAL__N__96c364a6_4_k_cu_78616f36_28496ignoreE,@object
	.size		_ZN39_INTERNAL_96c364a6_4_k_cu_78616f36_28494cuda3std3__441_GLOBAL__N__96c364a6_4_k_cu_78616f36_28496ignoreE,(_ZN39_INTERNAL_96c364a6_4_k_cu_78616f36_28494cute7productE - _ZN39_INTERNAL_96c364a6_4_k_cu_78616f36_28494cuda3std3__441_GLOBAL__N__96c364a6_4_k_cu_78616f36_28496ignoreE)
_ZN39_INTERNAL_96c364a6_4_k_cu_78616f36_28494cuda3std3__441_GLOBAL__N__96c364a6_4_k_cu_78616f36_28496ignoreE:
	.zero		1
	.type		_ZN39_INTERNAL_96c364a6_4_k_cu_78616f36_28494cute7productE,@object
	.size		_ZN39_INTERNAL_96c364a6_4_k_cu_78616f36_28494cute7productE,(_ZN39_INTERNAL_96c364a6_4_k_cu_78616f36_28494cuda3std3__45__cpo3endE - _ZN39_INTERNAL_96c364a6_4_k_cu_78616f36_28494cute7productE)
_ZN39_INTERNAL_96c364a6_4_k_cu_78616f36_28494cute7productE:
	.zero		1
	.type		_ZN39_INTERNAL_96c364a6_4_k_cu_78616f36_28494cuda3std3__45__cpo3endE,@object
	.size		_ZN39_INTERNAL_96c364a6_4_k_cu_78616f36_28494cuda3std3__45__cpo3endE,(_ZN39_INTERNAL_96c364a6_4_k_cu_78616f36_28494cuda3std3__419piecewise_constructE - _ZN39_INTERNAL_96c364a6_4_k_cu_78616f36_28494cuda3std3__45__cpo3endE)
_ZN39_INTERNAL_96c364a6_4_k_cu_78616f36_28494cuda3std3__45__cpo3endE:
	.zero		1
	.type		_ZN39_INTERNAL_96c364a6_4_k_cu_78616f36_28494cuda3std3__419piecewise_constructE,@object
	.size		_ZN39_INTERNAL_96c364a6_4_k_cu_78616f36_28494cuda3std3__419piecewise_constructE,(_ZN39_INTERNAL_96c364a6_4_k_cu_78616f36_28494cuda3std3__45__cpo4cendE - _ZN39_INTERNAL_96c364a6_4_k_cu_78616f36_28494cuda3std3__419piecewise_constructE)
_ZN39_INTERNAL_96c364a6_4_k_cu_78616f36_28494cuda3std3__419piecewise_constructE:
	.zero		1
	.type		_ZN39_INTERNAL_96c364a6_4_k_cu_78616f36_28494cuda3std3__45__cpo4cendE,@object
	.size		_ZN39_INTERNAL_96c364a6_4_k_cu_78616f36_28494cuda3std3__45__cpo4cendE,(_ZN39_INTERNAL_96c364a6_4_k_cu_78616f36_28494cuda3std6ranges3__45__cpo4swapE - _ZN39_INTERNAL_96c364a6_4_k_cu_78616f36_28494cuda3std3__45__cpo4cendE)
_ZN39_INTERNAL_96c364a6_4_k_cu_78616f36_28494cuda3std3__45__cpo4cendE:
	.zero		1
	.type		_ZN39_INTERNAL_96c364a6_4_k_cu_78616f36_28494cuda3std6ranges3__45__cpo4swapE,@object
	.size		_ZN39_INTERNAL_96c364a6_4_k_cu_78616f36_28494cuda3std6ranges3__45__cpo4swapE,(.L_8 - _ZN39_INTERNAL_96c364a6_4_k_cu_78616f36_28494cuda3std6ranges3__45__cpo4swapE)
_ZN39_INTERNAL_96c364a6_4_k_cu_78616f36_28494cuda3std6ranges3__45__cpo4swapE:
	.zero		1
.L_8:


//--------------------- .nv.constant0._ZN7cutlass13device_kernelINS_4gemm6kernel13GemmUniversalIN4cute5tupleIJiiiiEEENS1_10collective13CollectiveMmaINS1_34MainloopSm90TmaGmmaWarpSpecializedILi3ENS5_IJNS4_1CILi1EEESB_SB_EEENS1_32KernelTmaWarpSpecializedPingpongEEENS5_IJNSA_ILi64EEENSA_ILi128EEENSA_ILi32EEEEEENS_6half_tENS5_IJlSB_lEEESJ_SK_NS4_8TiledMMAINS4_8MMA_AtomIJNS4_4SM904GMMA26MMA_64x128x16_F32F16F16_SSILNSO_5MajorE0ELSQ_0ELNSO_7ScaleInE1ELSR_1EEEEEENS4_6LayoutISC_NS5_IJNSA_ILi0EEESV_SV_EEEEENS5_IJNS4_10UnderscoreESY_SY_EEEEENS4_13SM90_TMA_LOADENS4_14ComposedLayoutINS4_7SwizzleILi2ELi4ELi3EEENS4_18smem_ptr_flag_bitsILi16EEENSU_INS5_IJNSA_ILi8EEESH_EEENS5_IJSH_SB_EEEEEEEvNS4_8identityES11_S1B_vS1C_EENS_8epilogue10collective6detail29Sm90TmaWarpSpecializedAdapterINS1F_15DefaultEpilogueISJ_SK_SK_NS1E_6thread17LinearCombinationISJ_Li1EffLNS1J_9ScaleType4KindE0ELNS_15FloatRoundStyleE2ESJ_EENS1_15EpilogueDefaultEEEEEvvEEEEvNT_6ParamsE --------------------------
	.section	.nv.constant0._ZN7cutlass13device_kernelINS_4gemm6kernel13GemmUniversalIN4cute5tupleIJiiiiEEENS1_10collective13CollectiveMmaINS1_34MainloopSm90TmaGmmaWarpSpecializedILi3ENS5_IJNS4_1CILi1EEESB_SB_EEENS1_32KernelTmaWarpSpecializedPingpongEEENS5_IJNSA_ILi64EEENSA_ILi128EEENSA_ILi32EEEEEENS_6half_tENS5_IJlSB_lEEESJ_SK_NS4_8TiledMMAINS4_8MMA_AtomIJNS4_4SM904GMMA26MMA_64x128x16_F32F16F16_SSILNSO_5MajorE0ELSQ_0ELNSO_7ScaleInE1ELSR_1EEEEEENS4_6LayoutISC_NS5_IJNSA_ILi0EEESV_SV_EEEEENS5_IJNS4_10UnderscoreESY_SY_EEEEENS4_13SM90_TMA_LOADENS4_14ComposedLayoutINS4_7SwizzleILi2ELi4ELi3EEENS4_18smem_ptr_flag_bitsILi16EEENSU_INS5_IJNSA_ILi8EEESH_EEENS5_IJSH_SB_EEEEEEEvNS4_8identityES11_S1B_vS1C_EENS_8epilogue10collective6detail29Sm90TmaWarpSpecializedAdapterINS1F_15DefaultEpilogueISJ_SK_SK_NS1E_6thread17LinearCombinationISJ_Li1EffLNS1J_9ScaleType4KindE0ELNS_15FloatRoundStyleE2ESJ_EENS1_15EpilogueDefaultEEEEEvvEEEEvNT_6ParamsE,"a",@progbits
	.sectionflags	@""
	.align	4
.nv.constant0._ZN7cutlass13device_kernelINS_4gemm6kernel13GemmUniversalIN4cute5tupleIJiiiiEEENS1_10collective13CollectiveMmaINS1_34MainloopSm90TmaGmmaWarpSpecializedILi3ENS5_IJNS4_1CILi1EEESB_SB_EEENS1_32KernelTmaWarpSpecializedPingpongEEENS5_IJNSA_ILi64EEENSA_ILi128EEENSA_ILi32EEEEEENS_6half_tENS5_IJlSB_lEEESJ_SK_NS4_8TiledMMAINS4_8MMA_AtomIJNS4_4SM904GMMA26MMA_64x128x16_F32F16F16_SSILNSO_5MajorE0ELSQ_0ELNSO_7ScaleInE1ELSR_1EEEEEENS4_6LayoutISC_NS5_IJNSA_ILi0EEESV_SV_EEEEENS5_IJNS4_10UnderscoreESY_SY_EEEEENS4_13SM90_TMA_LOADENS4_14ComposedLayoutINS4_7SwizzleILi2ELi4ELi3EEENS4_18smem_ptr_flag_bitsILi16EEENSU_INS5_IJNSA_ILi8EEESH_EEENS5_IJSH_SB_EEEEEEEvNS4_8identityES11_S1B_vS1C_EENS_8epilogue10collective6detail29Sm90TmaWarpSpecializedAdapterINS1F_15DefaultEpilogueISJ_SK_SK_NS1E_6thread17LinearCombinationISJ_Li1EffLNS1J_9ScaleType4KindE0ELNS_15FloatRoundStyleE2ESJ_EENS1_15EpilogueDefaultEEEEEvvEEEEvNT_6ParamsE:
	.zero		1664


//--------------------- SYMBOLS --------------------------

	.type		.nv.reservedSmem.offset0,@object
	.size		.nv.reservedSmem.offset0,0x4
	.type		__assertfail,@function
